//
// Generated by NVIDIA NVVM Compiler
//
// Compiler Build ID: CL-36424714
// Cuda compilation tools, release 13.0, V13.0.88
// Based on NVVM 20.0.0
//

.version 9.0
.target sm_100
.address_size 64

	// .globl	_Z6kernelPjP17curandStateXORWOWm
.global .align 4 .b8 precalc_xorwow_matrix[102400];
.global .align 4 .b8 precalc_xorwow_offset_matrix[102400];
.global .align 4 .b8 mrg32k3aM1[2304];
.global .align 4 .b8 mrg32k3aM2[2304];
.global .align 4 .b8 mrg32k3aM1SubSeq[2016];
.global .align 4 .b8 mrg32k3aM2SubSeq[2016];
.global .align 4 .b8 mrg32k3aM1Seq[2304];
.global .align 4 .b8 mrg32k3aM2Seq[2304];
.const .align 8 .b8 __cr_lgamma_table[72];

.visible .entry _Z6kernelPjP17curandStateXORWOWm(
	.param .u64 .ptr .align 1 _Z6kernelPjP17curandStateXORWOWm_param_0,
	.param .u64 .ptr .align 1 _Z6kernelPjP17curandStateXORWOWm_param_1,
	.param .u64 _Z6kernelPjP17curandStateXORWOWm_param_2
)
{
	.reg .pred 	%p<24>;
	.reg .b32 	%r<594>;
	.reg .b32 	%f<31>;
	.reg .b64 	%rd<19>;

	ld.param.u64 	%rd8, [_Z6kernelPjP17curandStateXORWOWm_param_0];
	ld.param.u64 	%rd9, [_Z6kernelPjP17curandStateXORWOWm_param_1];
	ld.param.u64 	%rd10, [_Z6kernelPjP17curandStateXORWOWm_param_2];
	cvta.to.global.u64 	%rd1, %rd9;
	mov.u32 	%r1, %tid.x;
	cvt.u32.u64 	%r204, %rd10;
	xor.b32  	%r205, %r204, -1429050551;
	mul.lo.s32 	%r206, %r205, 1099087573;
	{ .reg .b32 tmp; mov.b64 {tmp, %r207}, %rd10; }
	xor.b32  	%r208, %r207, -136515619;
	mul.lo.s32 	%r209, %r208, -1703105765;
	add.s32 	%r210, %r206, %r209;
	add.s32 	%r2, %r210, 6615241;
	add.s32 	%r508, %r206, 123456789;
	st.global.v2.u32 	[%rd1], {%r2, %r508};
	xor.b32  	%r507, %r206, 362436069;
	add.s32 	%r506, %r209, 521288629;
	st.global.v2.u32 	[%rd1+8], {%r507, %r506};
	xor.b32  	%r505, %r209, 88675123;
	add.s32 	%r504, %r206, 5783321;
	st.global.v2.u32 	[%rd1+16], {%r505, %r504};
	setp.eq.s32 	%p1, %r1, 0;
	@%p1 bra 	$L__BB0_42;
	cvt.u64.u32 	%rd18, %r1;
	mov.b32 	%r490, 0;
$L__BB0_2:
	and.b64  	%rd4, %rd18, 3;
	setp.eq.s64 	%p2, %rd4, 0;
	@%p2 bra 	$L__BB0_41;
	mul.wide.u32 	%rd11, %r490, 3200;
	mov.u64 	%rd12, precalc_xorwow_matrix;
	add.s64 	%rd5, %rd12, %rd11;
	cvt.u32.u64 	%r14, %rd4;
	mov.b32 	%r491, 0;
$L__BB0_4:
	mov.b32 	%r504, 0;
	mov.u32 	%r505, %r504;
	mov.u32 	%r506, %r504;
	mov.u32 	%r507, %r504;
	mov.u32 	%r508, %r504;
	mov.u32 	%r497, %r504;
$L__BB0_5:
	mul.wide.u32 	%rd13, %r497, 4;
	add.s64 	%rd14, %rd1, %rd13;
	ld.global.u32 	%r22, [%rd14+4];
	shl.b32 	%r23, %r497, 5;
	mov.b32 	%r503, 0;
$L__BB0_6:
	.pragma "nounroll";
	shr.u32 	%r215, %r22, %r503;
	and.b32  	%r216, %r215, 1;
	setp.eq.b32 	%p3, %r216, 1;
	not.pred 	%p4, %p3;
	add.s32 	%r217, %r23, %r503;
	mul.lo.s32 	%r218, %r217, 5;
	mul.wide.u32 	%rd15, %r218, 4;
	add.s64 	%rd6, %rd5, %rd15;
	@%p4 bra 	$L__BB0_8;
	ld.global.u32 	%r219, [%rd6];
	xor.b32  	%r508, %r508, %r219;
	ld.global.u32 	%r220, [%rd6+4];
	xor.b32  	%r507, %r507, %r220;
	ld.global.u32 	%r221, [%rd6+8];
	xor.b32  	%r506, %r506, %r221;
	ld.global.u32 	%r222, [%rd6+12];
	xor.b32  	%r505, %r505, %r222;
	ld.global.u32 	%r223, [%rd6+16];
	xor.b32  	%r504, %r504, %r223;
$L__BB0_8:
	and.b32  	%r225, %r215, 2;
	setp.eq.s32 	%p5, %r225, 0;
	@%p5 bra 	$L__BB0_10;
	ld.global.u32 	%r226, [%rd6+20];
	xor.b32  	%r508, %r508, %r226;
	ld.global.u32 	%r227, [%rd6+24];
	xor.b32  	%r507, %r507, %r227;
	ld.global.u32 	%r228, [%rd6+28];
	xor.b32  	%r506, %r506, %r228;
	ld.global.u32 	%r229, [%rd6+32];
	xor.b32  	%r505, %r505, %r229;
	ld.global.u32 	%r230, [%rd6+36];
	xor.b32  	%r504, %r504, %r230;
$L__BB0_10:
	and.b32  	%r232, %r215, 4;
	setp.eq.s32 	%p6, %r232, 0;
	@%p6 bra 	$L__BB0_12;
	ld.global.u32 	%r233, [%rd6+40];
	xor.b32  	%r508, %r508, %r233;
	ld.global.u32 	%r234, [%rd6+44];
	xor.b32  	%r507, %r507, %r234;
	ld.global.u32 	%r235, [%rd6+48];
	xor.b32  	%r506, %r506, %r235;
	ld.global.u32 	%r236, [%rd6+52];
	xor.b32  	%r505, %r505, %r236;
	ld.global.u32 	%r237, [%rd6+56];
	xor.b32  	%r504, %r504, %r237;
$L__BB0_12:
	and.b32  	%r239, %r215, 8;
	setp.eq.s32 	%p7, %r239, 0;
	@%p7 bra 	$L__BB0_14;
	ld.global.u32 	%r240, [%rd6+60];
	xor.b32  	%r508, %r508, %r240;
	ld.global.u32 	%r241, [%rd6+64];
	xor.b32  	%r507, %r507, %r241;
	ld.global.u32 	%r242, [%rd6+68];
	xor.b32  	%r506, %r506, %r242;
	ld.global.u32 	%r243, [%rd6+72];
	xor.b32  	%r505, %r505, %r243;
	ld.global.u32 	%r244, [%rd6+76];
	xor.b32  	%r504, %r504, %r244;
$L__BB0_14:
	and.b32  	%r246, %r215, 16;
	setp.eq.s32 	%p8, %r246, 0;
	@%p8 bra 	$L__BB0_16;
	ld.global.u32 	%r247, [%rd6+80];
	xor.b32  	%r508, %r508, %r247;
	ld.global.u32 	%r248, [%rd6+84];
	xor.b32  	%r507, %r507, %r248;
	ld.global.u32 	%r249, [%rd6+88];
	xor.b32  	%r506, %r506, %r249;
	ld.global.u32 	%r250, [%rd6+92];
	xor.b32  	%r505, %r505, %r250;
	ld.global.u32 	%r251, [%rd6+96];
	xor.b32  	%r504, %r504, %r251;
$L__BB0_16:
	and.b32  	%r253, %r215, 32;
	setp.eq.s32 	%p9, %r253, 0;
	@%p9 bra 	$L__BB0_18;
	ld.global.u32 	%r254, [%rd6+100];
	xor.b32  	%r508, %r508, %r254;
	ld.global.u32 	%r255, [%rd6+104];
	xor.b32  	%r507, %r507, %r255;
	ld.global.u32 	%r256, [%rd6+108];
	xor.b32  	%r506, %r506, %r256;
	ld.global.u32 	%r257, [%rd6+112];
	xor.b32  	%r505, %r505, %r257;
	ld.global.u32 	%r258, [%rd6+116];
	xor.b32  	%r504, %r504, %r258;
$L__BB0_18:
	and.b32  	%r260, %r215, 64;
	setp.eq.s32 	%p10, %r260, 0;
	@%p10 bra 	$L__BB0_20;
	ld.global.u32 	%r261, [%rd6+120];
	xor.b32  	%r508, %r508, %r261;
	ld.global.u32 	%r262, [%rd6+124];
	xor.b32  	%r507, %r507, %r262;
	ld.global.u32 	%r263, [%rd6+128];
	xor.b32  	%r506, %r506, %r263;
	ld.global.u32 	%r264, [%rd6+132];
	xor.b32  	%r505, %r505, %r264;
	ld.global.u32 	%r265, [%rd6+136];
	xor.b32  	%r504, %r504, %r265;
$L__BB0_20:
	and.b32  	%r267, %r215, 128;
	setp.eq.s32 	%p11, %r267, 0;
	@%p11 bra 	$L__BB0_22;
	ld.global.u32 	%r268, [%rd6+140];
	xor.b32  	%r508, %r508, %r268;
	ld.global.u32 	%r269, [%rd6+144];
	xor.b32  	%r507, %r507, %r269;
	ld.global.u32 	%r270, [%rd6+148];
	xor.b32  	%r506, %r506, %r270;
	ld.global.u32 	%r271, [%rd6+152];
	xor.b32  	%r505, %r505, %r271;
	ld.global.u32 	%r272, [%rd6+156];
	xor.b32  	%r504, %r504, %r272;
$L__BB0_22:
	and.b32  	%r274, %r215, 256;
	setp.eq.s32 	%p12, %r274, 0;
	@%p12 bra 	$L__BB0_24;
	ld.global.u32 	%r275, [%rd6+160];
	xor.b32  	%r508, %r508, %r275;
	ld.global.u32 	%r276, [%rd6+164];
	xor.b32  	%r507, %r507, %r276;
	ld.global.u32 	%r277, [%rd6+168];
	xor.b32  	%r506, %r506, %r277;
	ld.global.u32 	%r278, [%rd6+172];
	xor.b32  	%r505, %r505, %r278;
	ld.global.u32 	%r279, [%rd6+176];
	xor.b32  	%r504, %r504, %r279;
$L__BB0_24:
	and.b32  	%r281, %r215, 512;
	setp.eq.s32 	%p13, %r281, 0;
	@%p13 bra 	$L__BB0_26;
	ld.global.u32 	%r282, [%rd6+180];
	xor.b32  	%r508, %r508, %r282;
	ld.global.u32 	%r283, [%rd6+184];
	xor.b32  	%r507, %r507, %r283;
	ld.global.u32 	%r284, [%rd6+188];
	xor.b32  	%r506, %r506, %r284;
	ld.global.u32 	%r285, [%rd6+192];
	xor.b32  	%r505, %r505, %r285;
	ld.global.u32 	%r286, [%rd6+196];
	xor.b32  	%r504, %r504, %r286;
$L__BB0_26:
	and.b32  	%r288, %r215, 1024;
	setp.eq.s32 	%p14, %r288, 0;
	@%p14 bra 	$L__BB0_28;
	ld.global.u32 	%r289, [%rd6+200];
	xor.b32  	%r508, %r508, %r289;
	ld.global.u32 	%r290, [%rd6+204];
	xor.b32  	%r507, %r507, %r290;
	ld.global.u32 	%r291, [%rd6+208];
	xor.b32  	%r506, %r506, %r291;
	ld.global.u32 	%r292, [%rd6+212];
	xor.b32  	%r505, %r505, %r292;
	ld.global.u32 	%r293, [%rd6+216];
	xor.b32  	%r504, %r504, %r293;
$L__BB0_28:
	and.b32  	%r295, %r215, 2048;
	setp.eq.s32 	%p15, %r295, 0;
	@%p15 bra 	$L__BB0_30;
	ld.global.u32 	%r296, [%rd6+220];
	xor.b32  	%r508, %r508, %r296;
	ld.global.u32 	%r297, [%rd6+224];
	xor.b32  	%r507, %r507, %r297;
	ld.global.u32 	%r298, [%rd6+228];
	xor.b32  	%r506, %r506, %r298;
	ld.global.u32 	%r299, [%rd6+232];
	xor.b32  	%r505, %r505, %r299;
	ld.global.u32 	%r300, [%rd6+236];
	xor.b32  	%r504, %r504, %r300;
$L__BB0_30:
	and.b32  	%r302, %r215, 4096;
	setp.eq.s32 	%p16, %r302, 0;
	@%p16 bra 	$L__BB0_32;
	ld.global.u32 	%r303, [%rd6+240];
	xor.b32  	%r508, %r508, %r303;
	ld.global.u32 	%r304, [%rd6+244];
	xor.b32  	%r507, %r507, %r304;
	ld.global.u32 	%r305, [%rd6+248];
	xor.b32  	%r506, %r506, %r305;
	ld.global.u32 	%r306, [%rd6+252];
	xor.b32  	%r505, %r505, %r306;
	ld.global.u32 	%r307, [%rd6+256];
	xor.b32  	%r504, %r504, %r307;
$L__BB0_32:
	and.b32  	%r309, %r215, 8192;
	setp.eq.s32 	%p17, %r309, 0;
	@%p17 bra 	$L__BB0_34;
	ld.global.u32 	%r310, [%rd6+260];
	xor.b32  	%r508, %r508, %r310;
	ld.global.u32 	%r311, [%rd6+264];
	xor.b32  	%r507, %r507, %r311;
	ld.global.u32 	%r312, [%rd6+268];
	xor.b32  	%r506, %r506, %r312;
	ld.global.u32 	%r313, [%rd6+272];
	xor.b32  	%r505, %r505, %r313;
	ld.global.u32 	%r314, [%rd6+276];
	xor.b32  	%r504, %r504, %r314;
$L__BB0_34:
	and.b32  	%r316, %r215, 16384;
	setp.eq.s32 	%p18, %r316, 0;
	@%p18 bra 	$L__BB0_36;
	ld.global.u32 	%r317, [%rd6+280];
	xor.b32  	%r508, %r508, %r317;
	ld.global.u32 	%r318, [%rd6+284];
	xor.b32  	%r507, %r507, %r318;
	ld.global.u32 	%r319, [%rd6+288];
	xor.b32  	%r506, %r506, %r319;
	ld.global.u32 	%r320, [%rd6+292];
	xor.b32  	%r505, %r505, %r320;
	ld.global.u32 	%r321, [%rd6+296];
	xor.b32  	%r504, %r504, %r321;
$L__BB0_36:
	and.b32  	%r323, %r215, 32768;
	setp.eq.s32 	%p19, %r323, 0;
	@%p19 bra 	$L__BB0_38;
	ld.global.u32 	%r324, [%rd6+300];
	xor.b32  	%r508, %r508, %r324;
	ld.global.u32 	%r325, [%rd6+304];
	xor.b32  	%r507, %r507, %r325;
	ld.global.u32 	%r326, [%rd6+308];
	xor.b32  	%r506, %r506, %r326;
	ld.global.u32 	%r327, [%rd6+312];
	xor.b32  	%r505, %r505, %r327;
	ld.global.u32 	%r328, [%rd6+316];
	xor.b32  	%r504, %r504, %r328;
$L__BB0_38:
	add.s32 	%r503, %r503, 16;
	setp.ne.s32 	%p20, %r503, 32;
	@%p20 bra 	$L__BB0_6;
	mad.lo.s32 	%r329, %r497, -31, %r23;
	add.s32 	%r497, %r329, 1;
	setp.ne.s32 	%p21, %r497, 5;
	@%p21 bra 	$L__BB0_5;
	st.global.u32 	[%rd1+4], %r508;
	st.global.u32 	[%rd1+8], %r507;
	st.global.u32 	[%rd1+12], %r506;
	st.global.u32 	[%rd1+16], %r505;
	st.global.u32 	[%rd1+20], %r504;
	add.s32 	%r491, %r491, 1;
	setp.lt.u32 	%p22, %r491, %r14;
	@%p22 bra 	$L__BB0_4;
$L__BB0_41:
	shr.u64 	%rd7, %rd18, 2;
	add.s32 	%r490, %r490, 1;
	setp.gt.u64 	%p23, %rd18, 3;
	mov.u64 	%rd18, %rd7;
	@%p23 bra 	$L__BB0_2;
$L__BB0_42:
	mov.b32 	%r330, 0;
	st.global.v2.u32 	[%rd1+24], {%r330, %r330};
	st.global.u32 	[%rd1+32], %r330;
	mov.b64 	%rd16, 0;
	st.global.u64 	[%rd1+40], %rd16;
	cvta.to.global.u64 	%rd17, %rd8;
	shr.u32 	%r331, %r508, 2;
	xor.b32  	%r332, %r331, %r508;
	st.global.v2.u32 	[%rd1+8], {%r506, %r505};
	shl.b32 	%r333, %r504, 4;
	shl.b32 	%r334, %r332, 1;
	xor.b32  	%r335, %r334, %r333;
	xor.b32  	%r336, %r335, %r332;
	xor.b32  	%r337, %r336, %r504;
	st.global.v2.u32 	[%rd1+16], {%r504, %r337};
	add.s32 	%r338, %r2, 362437;
	st.global.v2.u32 	[%rd1], {%r338, %r507};
	add.s32 	%r339, %r337, %r338;
	cvt.rn.f32.u32 	%f1, %r339;
	fma.rn.f32 	%f2, %f1, 0f2F800000, 0f2F000000;
	mul.f32 	%f3, %f2, 0f42C60000;
	cvt.rzi.u32.f32 	%r340, %f3;
	st.global.u32 	[%rd17], %r340;
	ld.global.v2.u32 	{%r341, %r342}, [%rd1];
	shr.u32 	%r343, %r342, 2;
	xor.b32  	%r344, %r343, %r342;
	ld.global.v2.u32 	{%r345, %r346}, [%rd1+8];
	ld.global.v2.u32 	{%r347, %r348}, [%rd1+16];
	st.global.v2.u32 	[%rd1+8], {%r346, %r347};
	shl.b32 	%r349, %r348, 4;
	shl.b32 	%r350, %r344, 1;
	xor.b32  	%r351, %r350, %r349;
	xor.b32  	%r352, %r351, %r344;
	xor.b32  	%r353, %r352, %r348;
	st.global.v2.u32 	[%rd1+16], {%r348, %r353};
	add.s32 	%r354, %r341, 362437;
	st.global.v2.u32 	[%rd1], {%r354, %r345};
	add.s32 	%r355, %r353, %r354;
	cvt.rn.f32.u32 	%f4, %r355;
	fma.rn.f32 	%f5, %f4, 0f2F800000, 0f2F000000;
	mul.f32 	%f6, %f5, 0f42C60000;
	cvt.rzi.u32.f32 	%r356, %f6;
	st.global.u32 	[%rd17+4], %r356;
	ld.global.v2.u32 	{%r357, %r358}, [%rd1];
	shr.u32 	%r359, %r358, 2;
	xor.b32  	%r360, %r359, %r358;
	ld.global.v2.u32 	{%r361, %r362}, [%rd1+8];
	ld.global.v2.u32 	{%r363, %r364}, [%rd1+16];
	st.global.v2.u32 	[%rd1+8], {%r362, %r363};
	shl.b32 	%r365, %r364, 4;
	shl.b32 	%r366, %r360, 1;
	xor.b32  	%r367, %r366, %r365;
	xor.b32  	%r368, %r367, %r360;
	xor.b32  	%r369, %r368, %r364;
	st.global.v2.u32 	[%rd1+16], {%r364, %r369};
	add.s32 	%r370, %r357, 362437;
	st.global.v2.u32 	[%rd1], {%r370, %r361};
	add.s32 	%r371, %r369, %r370;
	cvt.rn.f32.u32 	%f7, %r371;
	fma.rn.f32 	%f8, %f7, 0f2F800000, 0f2F000000;
	mul.f32 	%f9, %f8, 0f42C60000;
	cvt.rzi.u32.f32 	%r372, %f9;
	st.global.u32 	[%rd17+8], %r372;
	ld.global.v2.u32 	{%r373, %r374}, [%rd1];
	shr.u32 	%r375, %r374, 2;
	xor.b32  	%r376, %r375, %r374;
	ld.global.v2.u32 	{%r377, %r378}, [%rd1+8];
	ld.global.v2.u32 	{%r379, %r380}, [%rd1+16];
	st.global.v2.u32 	[%rd1+8], {%r378, %r379};
	shl.b32 	%r381, %r380, 4;
	shl.b32 	%r382, %r376, 1;
	xor.b32  	%r383, %r382, %r381;
	xor.b32  	%r384, %r383, %r376;
	xor.b32  	%r385, %r384, %r380;
	st.global.v2.u32 	[%rd1+16], {%r380, %r385};
	add.s32 	%r386, %r373, 362437;
	st.global.v2.u32 	[%rd1], {%r386, %r377};
	add.s32 	%r387, %r385, %r386;
	cvt.rn.f32.u32 	%f10, %r387;
	fma.rn.f32 	%f11, %f10, 0f2F800000, 0f2F000000;
	mul.f32 	%f12, %f11, 0f42C60000;
	cvt.rzi.u32.f32 	%r388, %f12;
	st.global.u32 	[%rd17+12], %r388;
	ld.global.v2.u32 	{%r389, %r390}, [%rd1];
	shr.u32 	%r391, %r390, 2;
	xor.b32  	%r392, %r391, %r390;
	ld.global.v2.u32 	{%r393, %r394}, [%rd1+8];
	ld.global.v2.u32 	{%r395, %r396}, [%rd1+16];
	st.global.v2.u32 	[%rd1+8], {%r394, %r395};
	shl.b32 	%r397, %r396, 4;
	shl.b32 	%r398, %r392, 1;
	xor.b32  	%r399, %r398, %r397;
	xor.b32  	%r400, %r399, %r392;
	xor.b32  	%r401, %r400, %r396;
	st.global.v2.u32 	[%rd1+16], {%r396, %r401};
	add.s32 	%r402, %r389, 362437;
	st.global.v2.u32 	[%rd1], {%r402, %r393};
	add.s32 	%r403, %r401, %r402;
	cvt.rn.f32.u32 	%f13, %r403;
	fma.rn.f32 	%f14, %f13, 0f2F800000, 0f2F000000;
	mul.f32 	%f15, %f14, 0f42C60000;
	cvt.rzi.u32.f32 	%r404, %f15;
	st.global.u32 	[%rd17+16], %r404;
	ld.global.v2.u32 	{%r405, %r406}, [%rd1];
	shr.u32 	%r407, %r406, 2;
	xor.b32  	%r408, %r407, %r406;
	ld.global.v2.u32 	{%r409, %r410}, [%rd1+8];
	ld.global.v2.u32 	{%r411, %r412}, [%rd1+16];
	st.global.v2.u32 	[%rd1+8], {%r410, %r411};
	shl.b32 	%r413, %r412, 4;
	shl.b32 	%r414, %r408, 1;
	xor.b32  	%r415, %r414, %r413;
	xor.b32  	%r416, %r415, %r408;
	xor.b32  	%r417, %r416, %r412;
	st.global.v2.u32 	[%rd1+16], {%r412, %r417};
	add.s32 	%r418, %r405, 362437;
	st.global.v2.u32 	[%rd1], {%r418, %r409};
	add.s32 	%r419, %r417, %r418;
	cvt.rn.f32.u32 	%f16, %r419;
	fma.rn.f32 	%f17, %f16, 0f2F800000, 0f2F000000;
	mul.f32 	%f18, %f17, 0f42C60000;
	cvt.rzi.u32.f32 	%r420, %f18;
	st.global.u32 	[%rd17+20], %r420;
	ld.global.v2.u32 	{%r421, %r422}, [%rd1];
	shr.u32 	%r423, %r422, 2;
	xor.b32  	%r424, %r423, %r422;
	ld.global.v2.u32 	{%r425, %r426}, [%rd1+8];
	ld.global.v2.u32 	{%r427, %r428}, [%rd1+16];
	st.global.v2.u32 	[%rd1+8], {%r426, %r427};
	shl.b32 	%r429, %r428, 4;
	shl.b32 	%r430, %r424, 1;
	xor.b32  	%r431, %r430, %r429;
	xor.b32  	%r432, %r431, %r424;
	xor.b32  	%r433, %r432, %r428;
	st.global.v2.u32 	[%rd1+16], {%r428, %r433};
	add.s32 	%r434, %r421, 362437;
	st.global.v2.u32 	[%rd1], {%r434, %r425};
	add.s32 	%r435, %r433, %r434;
	cvt.rn.f32.u32 	%f19, %r435;
	fma.rn.f32 	%f20, %f19, 0f2F800000, 0f2F000000;
	mul.f32 	%f21, %f20, 0f42C60000;
	cvt.rzi.u32.f32 	%r436, %f21;
	st.global.u32 	[%rd17+24], %r436;
	ld.global.v2.u32 	{%r437, %r438}, [%rd1];
	shr.u32 	%r439, %r438, 2;
	xor.b32  	%r440, %r439, %r438;
	ld.global.v2.u32 	{%r441, %r442}, [%rd1+8];
	ld.global.v2.u32 	{%r443, %r444}, [%rd1+16];
	st.global.v2.u32 	[%rd1+8], {%r442, %r443};
	shl.b32 	%r445, %r444, 4;
	shl.b32 	%r446, %r440, 1;
	xor.b32  	%r447, %r446, %r445;
	xor.b32  	%r448, %r447, %r440;
	xor.b32  	%r449, %r448, %r444;
	st.global.v2.u32 	[%rd1+16], {%r444, %r449};
	add.s32 	%r450, %r437, 362437;
	st.global.v2.u32 	[%rd1], {%r450, %r441};
	add.s32 	%r451, %r449, %r450;
	cvt.rn.f32.u32 	%f22, %r451;
	fma.rn.f32 	%f23, %f22, 0f2F800000, 0f2F000000;
	mul.f32 	%f24, %f23, 0f42C60000;
	cvt.rzi.u32.f32 	%r452, %f24;
	st.global.u32 	[%rd17+28], %r452;
	ld.global.v2.u32 	{%r453, %r454}, [%rd1];
	shr.u32 	%r455, %r454, 2;
	xor.b32  	%r456, %r455, %r454;
	ld.global.v2.u32 	{%r457, %r458}, [%rd1+8];
	ld.global.v2.u32 	{%r459, %r460}, [%rd1+16];
	st.global.v2.u32 	[%rd1+8], {%r458, %r459};
	shl.b32 	%r461, %r460, 4;
	shl.b32 	%r462, %r456, 1;
	xor.b32  	%r463, %r462, %r461;
	xor.b32  	%r464, %r463, %r456;
	xor.b32  	%r465, %r464, %r460;
	st.global.v2.u32 	[%rd1+16], {%r460, %r465};
	add.s32 	%r466, %r453, 362437;
	st.global.v2.u32 	[%rd1], {%r466, %r457};
	add.s32 	%r467, %r465, %r466;
	cvt.rn.f32.u32 	%f25, %r467;
	fma.rn.f32 	%f26, %f25, 0f2F800000, 0f2F000000;
	mul.f32 	%f27, %f26, 0f42C60000;
	cvt.rzi.u32.f32 	%r468, %f27;
	st.global.u32 	[%rd17+32], %r468;
	ld.global.v2.u32 	{%r469, %r470}, [%rd1];
	shr.u32 	%r471, %r470, 2;
	xor.b32  	%r472, %r471, %r470;
	ld.global.v2.u32 	{%r473, %r474}, [%rd1+8];
	ld.global.v2.u32 	{%r475, %r476}, [%rd1+16];
	st.global.v2.u32 	[%rd1+8], {%r474, %r475};
	shl.b32 	%r477, %r476, 4;
	shl.b32 	%r478, %r472, 1;
	xor.b32  	%r479, %r478, %r477;
	xor.b32  	%r480, %r479, %r472;
	xor.b32  	%r481, %r480, %r476;
	st.global.v2.u32 	[%rd1+16], {%r476, %r481};
	add.s32 	%r482, %r469, 362437;
	st.global.v2.u32 	[%rd1], {%r482, %r473};
	add.s32 	%r483, %r481, %r482;
	cvt.rn.f32.u32 	%f28, %r483;
	fma.rn.f32 	%f29, %f28, 0f2F800000, 0f2F000000;
	mul.f32 	%f30, %f29, 0f42C60000;
	cvt.rzi.u32.f32 	%r484, %f30;
	st.global.u32 	[%rd17+36], %r484;
	ret;

}


// ===== COMPILED SASS (sm_100) =====

	.target	sm_100

	.elftype	@"ET_EXEC"


//--------------------- .note.nv.tkinfo           --------------------------
	.section	.note.nv.tkinfo,"",@"SHT_NOTE"
	.sectionflags	@"SHF_NOTE_NV_TKINFO"
	.tkinfo
        /*0018*/ 	.word	0x00000002
        /*0030*/ 	.string	""
        /*0030*/ 	.string	"ptxas"
        /*0030*/ 	.string	"Cuda compilation tools, release 13.0, V13.0.88"
        /*0030*/ 	.string	"Build cuda_13.0.r13.0/compiler.36424714_0"
        /*0030*/ 	.string	"-arch sm_100 -m 64 "



//--------------------- .note.nv.cuinfo           --------------------------
	.section	.note.nv.cuinfo,"",@"SHT_NOTE"
	.sectionflags	@"SHF_NOTE_NV_CUINFO"
        /*0018*/ 	.short	0x0002
        /*001a*/ 	.short	0x0064
        /*001c*/ 	.short	0x0082
	.zero		2


//--------------------- .nv.info                  --------------------------
	.section	.nv.info,"",@"SHT_CUDA_INFO"
	.align	4


	//----- nvinfo : EIATTR_REGCOUNT
	.align		4
        /*0000*/ 	.byte	0x04, 0x2f
        /*0002*/ 	.short	(.L_10 - .L_9)
	.align		4
.L_9:
        /*0004*/ 	.word	index@(_Z6kernelPjP17curandStateXORWOWm)
        /*0008*/ 	.word	0x0000001f


	//----- nvinfo : EIATTR_FRAME_SIZE
	.align		4
.L_10:
        /*000c*/ 	.byte	0x04, 0x11
        /*000e*/ 	.short	(.L_12 - .L_11)
	.align		4
.L_11:
        /*0010*/ 	.word	index@(_Z6kernelPjP17curandStateXORWOWm)
        /*0014*/ 	.word	0x00000000


	//----- nvinfo : EIATTR_MIN_STACK_SIZE
	.align		4
.L_12:
        /*0018*/ 	.byte	0x04, 0x12
        /*001a*/ 	.short	(.L_14 - .L_13)
	.align		4
.L_13:
        /*001c*/ 	.word	index@(_Z6kernelPjP17curandStateXORWOWm)
        /*0020*/ 	.word	0x00000000
.L_14:


//--------------------- .nv.compat                --------------------------
	.section	.nv.compat,"",@"SHT_CUDA_COMPAT_INFO"
	.align	4
        /*0000*/ 	.byte	0x02, 0x09, 0x00, 0x00, 0x02, 0x02, 0x01, 0x00, 0x02, 0x05, 0x05, 0x00, 0x03, 0x07, 0x01, 0x01
        /*0010*/ 	.byte	0x02, 0x03, 0x00, 0x00, 0x02, 0x06, 0x01, 0x00, 0x04, 0x0b, 0x08, 0x00, 0x09, 0x00, 0x00, 0x00
        /*0020*/ 	.byte	0x00, 0x00, 0x00, 0x00


//--------------------- .nv.info._Z6kernelPjP17curandStateXORWOWm --------------------------
	.section	.nv.info._Z6kernelPjP17curandStateXORWOWm,"",@"SHT_CUDA_INFO"
	.sectionflags	@""
	.align	4


	//----- nvinfo : EIATTR_CUDA_API_VERSION
	.align		4
        /*0000*/ 	.byte	0x04, 0x37
        /*0002*/ 	.short	(.L_16 - .L_15)
.L_15:
        /*0004*/ 	.word	0x00000082


	//----- nvinfo : EIATTR_KPARAM_INFO
	.align		4
.L_16:
        /*0008*/ 	.byte	0x04, 0x17
        /*000a*/ 	.short	(.L_18 - .L_17)
.L_17:
        /*000c*/ 	.word	0x00000000
        /*0010*/ 	.short	0x0002
        /*0012*/ 	.short	0x0010
        /*0014*/ 	.byte	0x00, 0xf0, 0x21, 0x00


	//----- nvinfo : EIATTR_KPARAM_INFO
	.align		4
.L_18:
        /*0018*/ 	.byte	0x04, 0x17
        /*001a*/ 	.short	(.L_20 - .L_19)
.L_19:
        /*001c*/ 	.word	0x00000000
        /*0020*/ 	.short	0x0001
        /*0022*/ 	.short	0x0008
        /*0024*/ 	.byte	0x00, 0xf5, 0x21, 0x00


	//----- nvinfo : EIATTR_KPARAM_INFO
	.align		4
.L_20:
        /*0028*/ 	.byte	0x04, 0x17
        /*002a*/ 	.short	(.L_22 - .L_21)
.L_21:
        /*002c*/ 	.word	0x00000000
        /*0030*/ 	.short	0x0000
        /*0032*/ 	.short	0x0000
        /*0034*/ 	.byte	0x00, 0xf5, 0x21, 0x00


	//----- nvinfo : EIATTR_SPARSE_MMA_MASK
	.align		4
.L_22:
        /*0038*/ 	.byte	0x03, 0x50
        /*003a*/ 	.short	0x0000


	//----- nvinfo : EIATTR_MAXREG_COUNT
	.align		4
        /*003c*/ 	.byte	0x03, 0x1b
        /*003e*/ 	.short	0x00ff


	//----- nvinfo : EIATTR_MERCURY_ISA_VERSION
	.align		4
        /*0040*/ 	.byte	0x03, 0x5f
        /*0042*/ 	.short	0x0101


	//----- nvinfo : EIATTR_VRC_CTA_INIT_COUNT
	.align		4
        /*0044*/ 	.byte	0x02, 0x4a
	.zero		1
	.zero		1


	//----- nvinfo : EIATTR_EXIT_INSTR_OFFSETS
	.align		4
        /*0048*/ 	.byte	0x04, 0x1c
        /*004a*/ 	.short	(.L_24 - .L_23)


	//   ....[0]....
.L_23:
        /*004c*/ 	.word	0x00001db0


	//----- nvinfo : EIATTR_CRS_STACK_SIZE
	.align		4
.L_24:
        /*0050*/ 	.byte	0x04, 0x1e
        /*0052*/ 	.short	(.L_26 - .L_25)
.L_25:
        /*0054*/ 	.word	0x00000000


	//----- nvinfo : EIATTR_CBANK_PARAM_SIZE
	.align		4
.L_26:
        /*0058*/ 	.byte	0x03, 0x19
        /*005a*/ 	.short	0x0018


	//----- nvinfo : EIATTR_PARAM_CBANK
	.align		4
        /*005c*/ 	.byte	0x04, 0x0a
        /*005e*/ 	.short	(.L_28 - .L_27)
	.align		4
.L_27:
        /*0060*/ 	.word	index@(.nv.constant0._Z6kernelPjP17curandStateXORWOWm)
        /*0064*/ 	.short	0x0380
        /*0066*/ 	.short	0x0018


	//----- nvinfo : EIATTR_SW_WAR
	.align		4
.L_28:
        /*0068*/ 	.byte	0x04, 0x36
        /*006a*/ 	.short	(.L_30 - .L_29)
.L_29:
        /*006c*/ 	.word	0x00000008
.L_30:


//--------------------- .nv.callgraph             --------------------------
	.section	.nv.callgraph,"",@"SHT_CUDA_CALLGRAPH"
	.align	4
	.sectionentsize	8
	.align		4
        /*0000*/ 	.word	0x00000000
	.align		4
        /*0004*/ 	.word	0xffffffff
	.align		4
        /*0008*/ 	.word	0x00000000
	.align		4
        /*000c*/ 	.word	0xfffffffe
	.align		4
        /*0010*/ 	.word	0x00000000
	.align		4
        /*0014*/ 	.word	0xfffffffd
	.align		4
        /*0018*/ 	.word	0x00000000
	.align		4
        /*001c*/ 	.word	0xfffffffc


//--------------------- .nv.constant4             --------------------------
	.section	.nv.constant4,"a",@progbits
	.align	8
	.align		8
.nv.constant4:
        /*0000*/ 	.dword	precalc_xorwow_matrix
	.align		8
        /*0008*/ 	.dword	precalc_xorwow_offset_matrix
	.align		8
        /*0010*/ 	.dword	mrg32k3aM1
	.align		8
        /*0018*/ 	.dword	mrg32k3aM2
	.align		8
        /*0020*/ 	.dword	mrg32k3aM1SubSeq
	.align		8
        /*0028*/ 	.dword	mrg32k3aM2SubSeq
	.align		8
        /*0030*/ 	.dword	mrg32k3aM1Seq
	.align		8
        /*0038*/ 	.dword	mrg32k3aM2Seq


//--------------------- .nv.constant3             --------------------------
	.section	.nv.constant3,"a",@progbits
	.align	8
.nv.constant3:
	.type		__cr_lgamma_table,@object
	.size		__cr_lgamma_table,(.L_8 - __cr_lgamma_table)
__cr_lgamma_table:
        /*0000*/ 	.byte	0x00, 0x00, 0x00, 0x00, 0x00, 0x00, 0x00, 0x00, 0x00, 0x00, 0x00, 0x00, 0x00, 0x00, 0x00, 0x00
        /*0010*/ 	.byte	0xef, 0x39, 0xfa, 0xfe, 0x42, 0x2e, 0xe6, 0x3f, 0x02, 0x20, 0x2a, 0xfa, 0x0b, 0xab, 0xfc, 0x3f
        /*0020*/ 	.byte	0xf9, 0x2c, 0x92, 0x7c, 0xa7, 0x6c, 0x09, 0x40, 0xc9, 0x79, 0x44, 0x3c, 0x64, 0x26, 0x13, 0x40
        /*0030*/ 	.byte	0xca, 0x01, 0xcf, 0x3a, 0x27, 0x51, 0x1a, 0x40, 0x30, 0xcc, 0x2d, 0xf3, 0xe1, 0x0c, 0x21, 0x40
        /*0040*/ 	.byte	0x0d, 0xb7, 0xfc, 0x82, 0x8e, 0x35, 0x25, 0x40
.L_8:


//--------------------- .text._Z6kernelPjP17curandStateXORWOWm --------------------------
	.section	.text._Z6kernelPjP17curandStateXORWOWm,"ax",@progbits
	.align	128
        .global         _Z6kernelPjP17curandStateXORWOWm
        .type           _Z6kernelPjP17curandStateXORWOWm,@function
        .size           _Z6kernelPjP17curandStateXORWOWm,(.L_x_9 - _Z6kernelPjP17curandStateXORWOWm)
        .other          _Z6kernelPjP17curandStateXORWOWm,@"STO_CUDA_ENTRY STV_DEFAULT"
_Z6kernelPjP17curandStateXORWOWm:
.text._Z6kernelPjP17curandStateXORWOWm:
[----:B------:R-:W-:Y:S08]  /*0000*/  LDC R1, c[0x0][0x37c] ;  /* 0x0000df00ff017b82 */ /* 0x000ff00000000800 */
[----:B------:R-:W0:Y:S01]  /*0010*/  LDC.64 R2, c[0x0][0x390] ;  /* 0x0000e400ff027b82 */ /* 0x000e220000000a00 */
[----:B------:R-:W1:Y:S01]  /*0020*/  S2R R10, SR_TID.X ;  /* 0x00000000000a7919 */ /* 0x000e620000002100 */
[----:B------:R-:W2:Y:S01]  /*0030*/  LDCU.64 UR4, c[0x0][0x358] ;  /* 0x00006b00ff0477ac */ /* 0x000ea20008000a00 */
[----:B------:R-:W-:Y:S05]  /*0040*/  BSSY.RECONVERGENT B0, `(.L_x_0) ;  /* 0x00000e7000007945 */ /* 0x000fea0003800200 */
[----:B------:R-:W2:Y:S01]  /*0050*/  LDC.64 R8, c[0x0][0x388] ;  /* 0x0000e200ff087b82 */ /* 0x000ea20000000a00 */
[----:B0-----:R-:W-:-:S02]  /*0060*/  LOP3.LUT R0, R2, 0xaad26b49, RZ, 0x3c, !PT ;  /* 0xaad26b4902007812 */ /* 0x001fc400078e3cff */
[----:B------:R-:W-:-:S03]  /*0070*/  LOP3.LUT R2, R3, 0xf7dcefdd, RZ, 0x3c, !PT ;  /* 0xf7dcefdd03027812 */ /* 0x000fc600078e3cff */
[----:B------:R-:W-:Y:S02]  /*0080*/  IMAD R0, R0, 0x4182bed5, RZ ;  /* 0x4182bed500007824 */ /* 0x000fe400078e02ff */
[----:B------:R-:W-:Y:S02]  /*0090*/  IMAD R3, R2, -0x658354e5, RZ ;  /* 0x9a7cab1b02037824 */ /* 0x000fe400078e02ff */
[C---:B------:R-:W-:Y:S01]  /*00a0*/  VIADD R7, R0.reuse, 0x75bcd15 ;  /* 0x075bcd1500077836 */ /* 0x040fe20000000000 */
[C---:B------:R-:W-:Y:S01]  /*00b0*/  LOP3.LUT R4, R0.reuse, 0x159a55e5, RZ, 0x3c, !PT ;  /* 0x159a55e500047812 */ /* 0x040fe200078e3cff */
[----:B------:R-:W-:Y:S01]  /*00c0*/  IMAD.IADD R6, R0, 0x1, R3 ;  /* 0x0000000100067824 */ /* 0x000fe200078e0203 */
[C---:B------:R-:W-:Y:S01]  /*00d0*/  LOP3.LUT R2, R3.reuse, 0x5491333, RZ, 0x3c, !PT ;  /* 0x0549133303027812 */ /* 0x040fe200078e3cff */
[----:B------:R-:W-:Y:S01]  /*00e0*/  VIADD R5, R3, 0x1f123bb5 ;  /* 0x1f123bb503057836 */ /* 0x000fe20000000000 */
[----:B-1----:R-:W-:Y:S01]  /*00f0*/  ISETP.NE.AND P0, PT, R10, RZ, PT ;  /* 0x000000ff0a00720c */ /* 0x002fe20003f05270 */
[----:B------:R-:W-:-:S02]  /*0100*/  VIADD R3, R0, 0x583f19 ;  /* 0x00583f1900037836 */ /* 0x000fc40000000000 */
[----:B------:R-:W-:Y:S01]  /*0110*/  VIADD R6, R6, 0x64f0c9 ;  /* 0x0064f0c906067836 */ /* 0x000fe20000000000 */
[----:B--2---:R0:W-:Y:S04]  /*0120*/  STG.E.64 desc[UR4][R8.64+0x8], R4 ;  /* 0x0000080408007986 */ /* 0x0041e8000c101b04 */
[----:B------:R0:W-:Y:S04]  /*0130*/  STG.E.64 desc[UR4][R8.64+0x10], R2 ;  /* 0x0000100208007986 */ /* 0x0001e8000c101b04 */
[----:B------:R0:W-:Y:S01]  /*0140*/  STG.E.64 desc[UR4][R8.64], R6 ;  /* 0x0000000608007986 */ /* 0x0001e2000c101b04 */
[----:B------:R-:W-:Y:S05]  /*0150*/  @!P0 BRA `(.L_x_1) ;  /* 0x0000000c00548947 */ /* 0x000fea0003800000 */
[----:B------:R-:W-:Y:S02]  /*0160*/  IMAD.MOV.U32 R0, RZ, RZ, R10 ;  /* 0x000000ffff007224 */ /* 0x000fe400078e000a */
[----:B------:R-:W-:Y:S02]  /*0170*/  IMAD.MOV.U32 R13, RZ, RZ, RZ ;  /* 0x000000ffff0d7224 */ /* 0x000fe400078e00ff */
[----:B0-----:R-:W-:-:S07]  /*0180*/  IMAD.MOV.U32 R6, RZ, RZ, RZ ;  /* 0x000000ffff067224 */ /* 0x001fce00078e00ff */
.L_x_7:
[----:B------:R-:W-:Y:S01]  /*0190*/  LOP3.LUT R8, R0, 0x3, RZ, 0xc0, !PT ;  /* 0x0000000300087812 */ /* 0x000fe200078ec0ff */
[----:B------:R-:W-:Y:S03]  /*01a0*/  BSSY.RECONVERGENT B1, `(.L_x_2) ;  /* 0x00000ca000017945 */ /* 0x000fe60003800200 */
[----:B------:R-:W-:-:S04]  /*01b0*/  ISETP.NE.U32.AND P0, PT, R8, RZ, PT ;  /* 0x000000ff0800720c */ /* 0x000fc80003f05070 */
[----:B------:R-:W-:-:S13]  /*01c0*/  ISETP.NE.AND.EX P0, PT, RZ, RZ, PT, P0 ;  /* 0x000000ffff00720c */ /* 0x000fda0003f05300 */
[----:B0-----:R-:W-:Y:S05]  /*01d0*/  @!P0 BRA `(.L_x_3) ;  /* 0x0000000c00188947 */ /* 0x001fea0003800000 */
[----:B------:R-:W0:Y:S01]  /*01e0*/  LDC.64 R8, c[0x4][RZ] ;  /* 0x01000000ff087b82 */ /* 0x000e220000000a00 */
[----:B------:R-:W-:Y:S02]  /*01f0*/  IMAD.MOV.U32 R12, RZ, RZ, RZ ;  /* 0x000000ffff0c7224 */ /* 0x000fe400078e00ff */
[----:B0-----:R-:W-:-:S07]  /*0200*/  IMAD.WIDE.U32 R8, R6, 0xc80, R8 ;  /* 0x00000c8006087825 */ /* 0x001fce00078e0008 */
.L_x_6:
[----:B------:R-:W-:Y:S01]  /*0210*/  IMAD.MOV.U32 R14, RZ, RZ, RZ ;  /* 0x000000ffff0e7224 */ /* 0x000fe200078e00ff */
[----:B0-----:R-:W-:Y:S02]  /*0220*/  CS2R R2, SRZ ;  /* 0x0000000000027805 */ /* 0x001fe4000001ff00 */
[----:B------:R-:W-:Y:S01]  /*0230*/  CS2R R4, SRZ ;  /* 0x0000000000047805 */ /* 0x000fe2000001ff00 */
[----:B------:R-:W-:-:S07]  /*0240*/  IMAD.MOV.U32 R7, RZ, RZ, RZ ;  /* 0x000000ffff077224 */ /* 0x000fce00078e00ff */
.L_x_5:
[----:B------:R-:W0:Y:S02]  /*0250*/  LDC.64 R10, c[0x0][0x388] ;  /* 0x0000e200ff0a7b82 */ /* 0x000e240000000a00 */
[----:B0-----:R-:W-:-:S05]  /*0260*/  IMAD.WIDE.U32 R10, R14, 0x4, R10 ;  /* 0x000000040e0a7825 */ /* 0x001fca00078e000a */
[----:B------:R0:W5:Y:S01]  /*0270*/  LDG.E R15, desc[UR4][R10.64+0x4] ;  /* 0x000004040a0f7981 */ /* 0x000162000c1e1900 */
[----:B------:R-:W-:Y:S02]  /*0280*/  IMAD.SHL.U32 R16, R14, 0x20, RZ ;  /* 0x000000200e107824 */ /* 0x000fe400078e00ff */
[----:B------:R-:W-:-:S07]  /*0290*/  IMAD.MOV.U32 R17, RZ, RZ, RZ ;  /* 0x000000ffff117224 */ /* 0x000fce00078e00ff */
.L_x_4:
[----:B-----5:R-:W-:Y:S01]  /*02a0*/  SHF.R.U32.HI R23, RZ, R17, R15 ;  /* 0x00000011ff177219 */ /* 0x020fe2000001160f */
[----:B0-----:R-:W-:-:S03]  /*02b0*/  IMAD.IADD R10, R16, 0x1, R17 ;  /* 0x00000001100a7824 */ /* 0x001fc600078e0211 */
[----:B------:R-:W-:-:S04]  /*02c0*/  LOP3.LUT R11, R23, 0x1, RZ, 0xc0, !PT ;  /* 0x00000001170b7812 */ /* 0x000fc800078ec0ff */
[----:B------:R-:W-:Y:S01]  /*02d0*/  ISETP.NE.U32.AND P0, PT, R11, 0x1, PT ;  /* 0x000000010b00780c */ /* 0x000fe20003f05070 */
[----:B------:R-:W-:-:S03]  /*02e0*/  IMAD R11, R10, 0x5, RZ ;  /* 0x000000050a0b7824 */ /* 0x000fc600078e02ff */
[----:B------:R-:W-:Y:S01]  /*02f0*/  R2P PR, R23, 0x7e ;  /* 0x0000007e17007804 */ /* 0x000fe20000000000 */
[----:B------:R-:W-:-:S08]  /*0300*/  IMAD.WIDE.U32 R10, R11, 0x4, R8 ;  /* 0x000000040b0a7825 */ /* 0x000fd000078e0008 */
[----:B------:R-:W2:Y:S04]  /*0310*/  @!P0 LDG.E R20, desc[UR4][R10.64+0x10] ;  /* 0x000010040a148981 */ /* 0x000ea8000c1e1900 */
[----:B------:R-:W3:Y:S04]  /*0320*/  @P1 LDG.E R22, desc[UR4][R10.64+0x24] ;  /* 0x000024040a161981 */ /* 0x000ee8000c1e1900 */
[----:B------:R-:W4:Y:S04]  /*0330*/  @P2 LDG.E R24, desc[UR4][R10.64+0x38] ;  /* 0x000038040a182981 */ /* 0x000f28000c1e1900 */
[----:B------:R-:W4:Y:S04]  /*0340*/  @P3 LDG.E R26, desc[UR4][R10.64+0x4c] ;  /* 0x00004c040a1a3981 */ /* 0x000f28000c1e1900 */
[----:B------:R-:W4:Y:S04]  /*0350*/  @P4 LDG.E R28, desc[UR4][R10.64+0x60] ;  /* 0x000060040a1c4981 */ /* 0x000f28000c1e1900 */
[----:B------:R-:W4:Y:S04]  /*0360*/  @!P0 LDG.E R18, desc[UR4][R10.64] ;  /* 0x000000040a128981 */ /* 0x000f28000c1e1900 */
[----:B------:R-:W4:Y:S04]  /*0370*/  @!P0 LDG.E R19, desc[UR4][R10.64+0x4] ;  /* 0x000004040a138981 */ /* 0x000f28000c1e1900 */
[----:B------:R-:W4:Y:S04]  /*0380*/  @P5 LDG.E R21, desc[UR4][R10.64+0x74] ;  /* 0x000074040a155981 */ /* 0x000f28000c1e1900 */
[----:B------:R-:W4:Y:S04]  /*0390*/  @P1 LDG.E R25, desc[UR4][R10.64+0x20] ;  /* 0x000020040a191981 */ /* 0x000f28000c1e1900 */
[----:B------:R-:W4:Y:S01]  /*03a0*/  @P3 LDG.E R27, desc[UR4][R10.64+0x48] ;  /* 0x000048040a1b3981 */ /* 0x000f22000c1e1900 */
[----:B--2---:R-:W-:-:S03]  /*03b0*/  @!P0 LOP3.LUT R3, R3, R20, RZ, 0x3c, !PT ;  /* 0x0000001403038212 */ /* 0x004fc600078e3cff */
[----:B------:R-:W2:Y:S01]  /*03c0*/  @P1 LDG.E R20, desc[UR4][R10.64+0x14] ;  /* 0x000014040a141981 */ /* 0x000ea2000c1e1900 */
[----:B---3--:R-:W-:-:S03]  /*03d0*/  @P1 LOP3.LUT R3, R3, R22, RZ, 0x3c, !PT ;  /* 0x0000001603031212 */ /* 0x008fc600078e3cff */
[----:B------:R-:W3:Y:S01]  /*03e0*/  @P1 LDG.E R22, desc[UR4][R10.64+0x1c] ;  /* 0x00001c040a161981 */ /* 0x000ee2000c1e1900 */
[----:B----4-:R-:W-:-:S03]  /*03f0*/  @P2 LOP3.LUT R3, R3, R24, RZ, 0x3c, !PT ;  /* 0x0000001803032212 */ /* 0x010fc600078e3cff */
[----:B------:R-:W4:Y:S01]  /*0400*/  @P2 LDG.E R24, desc[UR4][R10.64+0x28] ;  /* 0x000028040a182981 */ /* 0x000f22000c1e1900 */
[----:B------:R-:W-:-:S03]  /*0410*/  @P3 LOP3.LUT R3, R3, R26, RZ, 0x3c, !PT ;  /* 0x0000001a03033212 */ /* 0x000fc600078e3cff */
[----:B------:R-:W3:Y:S01]  /*0420*/  @P6 LDG.E R26, desc[UR4][R10.64+0x88] ;  /* 0x000088040a1a6981 */ /* 0x000ee2000c1e1900 */
[----:B------:R-:W-:Y:S02]  /*0430*/  @P4 LOP3.LUT R3, R3, R28, RZ, 0x3c, !PT ;  /* 0x0000001c03034212 */ /* 0x000fe400078e3cff */
[----:B------:R-:W-:Y:S02]  /*0440*/  @!P0 LOP3.LUT R7, R7, R18, RZ, 0x3c, !PT ;  /* 0x0000001207078212 */ /* 0x000fe400078e3cff */
[----:B------:R-:W3:Y:S01]  /*0450*/  @!P0 LDG.E R18, desc[UR4][R10.64+0x8] ;  /* 0x000008040a128981 */ /* 0x000ee2000c1e1900 */
[----:B------:R-:W-:-:S03]  /*0460*/  @!P0 LOP3.LUT R4, R4, R19, RZ, 0x3c, !PT ;  /* 0x0000001304048212 */ /* 0x000fc600078e3cff */
[----:B------:R-:W3:Y:S01]  /*0470*/  @!P0 LDG.E R19, desc[UR4][R10.64+0xc] ;  /* 0x00000c040a138981 */ /* 0x000ee2000c1e1900 */
[----:B------:R-:W-:-:S03]  /*0480*/  @P5 LOP3.LUT R3, R3, R21, RZ, 0x3c, !PT ;  /* 0x0000001503035212 */ /* 0x000fc600078e3cff */
[----:B------:R-:W3:Y:S01]  /*0490*/  @P1 LDG.E R21, desc[UR4][R10.64+0x18] ;  /* 0x000018040a151981 */ /* 0x000ee2000c1e1900 */
[----:B--2---:R-:W-:-:S03]  /*04a0*/  @P1 LOP3.LUT R7, R7, R20, RZ, 0x3c, !PT ;  /* 0x0000001407071212 */ /* 0x004fc600078e3cff */
[----:B------:R-:W2:Y:S01]  /*04b0*/  @P3 LDG.E R20, desc[UR4][R10.64+0x3c] ;  /* 0x00003c040a143981 */ /* 0x000ea2000c1e1900 */
[----:B----4-:R-:W-:-:S03]  /*04c0*/  @P2 LOP3.LUT R7, R7, R24, RZ, 0x3c, !PT ;  /* 0x0000001807072212 */ /* 0x010fc600078e3cff */
[----:B------:R-:W4:Y:S01]  /*04d0*/  @P4 LDG.E R24, desc[UR4][R10.64+0x50] ;  /* 0x000050040a184981 */ /* 0x000f22000c1e1900 */
[----:B---3--:R-:W-:-:S03]  /*04e0*/  @!P0 LOP3.LUT R5, R5, R18, RZ, 0x3c, !PT ;  /* 0x0000001205058212 */ /* 0x008fc600078e3cff */
[----:B------:R-:W3:Y:S01]  /*04f0*/  @P2 LDG.E R18, desc[UR4][R10.64+0x30] ;  /* 0x000030040a122981 */ /* 0x000ee2000c1e1900 */
[----:B------:R-:W-:-:S03]  /*0500*/  @!P0 LOP3.LUT R2, R2, R19, RZ, 0x3c, !PT ;  /* 0x0000001302028212 */ /* 0x000fc600078e3cff */
[----:B------:R-:W3:Y:S01]  /*0510*/  @P2 LDG.E R19, desc[UR4][R10.64+0x2c] ;  /* 0x00002c040a132981 */ /* 0x000ee2000c1e1900 */
[----:B------:R-:W-:-:S03]  /*0520*/  @P1 LOP3.LUT R4, R4, R21, RZ, 0x3c, !PT ;  /* 0x0000001504041212 */ /* 0x000fc600078e3cff */
[----:B------:R-:W3:Y:S01]  /*0530*/  @P2 LDG.E R21, desc[UR4][R10.64+0x34] ;  /* 0x000034040a152981 */ /* 0x000ee2000c1e1900 */
[----:B------:R-:W-:Y:S02]  /*0540*/  @P1 LOP3.LUT R5, R5, R22, RZ, 0x3c, !PT ;  /* 0x0000001605051212 */ /* 0x000fe400078e3cff */
[----:B------:R-:W-:Y:S01]  /*0550*/  @P1 LOP3.LUT R2, R2, R25, RZ, 0x3c, !PT ;  /* 0x0000001902021212 */ /* 0x000fe200078e3cff */
[----:B------:R-:W3:Y:S04]  /*0560*/  @P3 LDG.E R22, desc[UR4][R10.64+0x44] ;  /* 0x000044040a163981 */ /* 0x000ee8000c1e1900 */
[----:B------:R-:W3:Y:S01]  /*0570*/  @P3 LDG.E R25, desc[UR4][R10.64+0x40] ;  /* 0x000040040a193981 */ /* 0x000ee2000c1e1900 */
[----:B--2---:R-:W-:-:S03]  /*0580*/  @P3 LOP3.LUT R7, R7, R20, RZ, 0x3c, !PT ;  /* 0x0000001407073212 */ /* 0x004fc600078e3cff */
[----:B------:R-:W2:Y:S01]  /*0590*/  @P5 LDG.E R20, desc[UR4][R10.64+0x64] ;  /* 0x000064040a145981 */ /* 0x000ea2000c1e1900 */
[----:B----4-:R-:W-:-:S03]  /*05a0*/  @P4 LOP3.LUT R7, R7, R24, RZ, 0x3c, !PT ;  /* 0x0000001807074212 */ /* 0x010fc600078e3cff */
[----:B------:R-:W4:Y:S01]  /*05b0*/  @P6 LDG.E R24, desc[UR4][R10.64+0x78] ;  /* 0x000078040a186981 */ /* 0x000f22000c1e1900 */
[----:B---3--:R-:W-:-:S03]  /*05c0*/  @P2 LOP3.LUT R5, R5, R18, RZ, 0x3c, !PT ;  /* 0x0000001205052212 */ /* 0x008fc600078e3cff */
[----:B------:R-:W3:Y:S01]  /*05d0*/  @P4 LDG.E R18, desc[UR4][R10.64+0x58] ;  /* 0x000058040a124981 */ /* 0x000ee2000c1e1900 */
[----:B------:R-:W-:-:S03]  /*05e0*/  @P2 LOP3.LUT R4, R4, R19, RZ, 0x3c, !PT ;  /* 0x0000001304042212 */ /* 0x000fc600078e3cff */
[----:B------:R-:W3:Y:S01]  /*05f0*/  @P4 LDG.E R19, desc[UR4][R10.64+0x54] ;  /* 0x000054040a134981 */ /* 0x000ee2000c1e1900 */
[----:B------:R-:W-:-:S03]  /*0600*/  @P2 LOP3.LUT R2, R2, R21, RZ, 0x3c, !PT ;  /* 0x0000001502022212 */ /* 0x000fc600078e3cff */
[----:B------:R-:W3:Y:S01]  /*0610*/  @P4 LDG.E R21, desc[UR4][R10.64+0x5c] ;  /* 0x00005c040a154981 */ /* 0x000ee2000c1e1900 */
[----:B------:R-:W-:Y:S02]  /*0620*/  @P3 LOP3.LUT R5, R5, R22, RZ, 0x3c, !PT ;  /* 0x0000001605053212 */ /* 0x000fe400078e3cff */
[----:B------:R-:W-:Y:S01]  /*0630*/  @P3 LOP3.LUT R2, R2, R27, RZ, 0x3c, !PT ;  /* 0x0000001b02023212 */ /* 0x000fe200078e3cff */
[----:B------:R-:W3:Y:S01]  /*0640*/  @P5 LDG.E R22, desc[UR4][R10.64+0x6c] ;  /* 0x00006c040a165981 */ /* 0x000ee2000c1e1900 */
[----:B------:R-:W-:-:S03]  /*0650*/  @P3 LOP3.LUT R4, R4, R25, RZ, 0x3c, !PT ;  /* 0x0000001904043212 */ /* 0x000fc600078e3cff */
[----:B------:R-:W3:Y:S04]  /*0660*/  @P5 LDG.E R25, desc[UR4][R10.64+0x68] ;  /* 0x000068040a195981 */ /* 0x000ee8000c1e1900 */
[----:B------:R-:W3:Y:S01]  /*0670*/  @P5 LDG.E R27, desc[UR4][R10.64+0x70] ;  /* 0x000070040a1b5981 */ /* 0x000ee2000c1e1900 */
[----:B------:R-:W-:Y:S02]  /*0680*/  LOP3.LUT P0, RZ, R23, 0x80, RZ, 0xc0, !PT ;  /* 0x0000008017ff7812 */ /* 0x000fe4000780c0ff */
[----:B--2---:R-:W-:-:S11]  /*0690*/  @P5 LOP3.LUT R7, R7, R20, RZ, 0x3c, !PT ;  /* 0x0000001407075212 */ /* 0x004fd600078e3cff */
        /* <DEDUP_REMOVED lines=15> */
[----:B------:R-:W-:Y:S02]  /*0790*/  @P6 LOP3.LUT R3, R3, R26, RZ, 0x3c, !PT ;  /* 0x0000001a03036212 */ /* 0x000fe400078e3cff */
[----:B--2---:R-:W-:Y:S02]  /*07a0*/  @P0 LOP3.LUT R7, R7, R20, RZ, 0x3c, !PT ;  /* 0x0000001407070212 */ /* 0x004fe400078e3cff */
[----:B----4-:R-:W-:Y:S02]  /*07b0*/  @P0 LOP3.LUT R3, R3, R24, RZ, 0x3c, !PT ;  /* 0x0000001803030212 */ /* 0x010fe400078e3cff */
[----:B---3--:R-:W-:Y:S02]  /*07c0*/  @P6 LOP3.LUT R5, R5, R18, RZ, 0x3c, !PT ;  /* 0x0000001205056212 */ /* 0x008fe400078e3cff */
[----:B------:R-:W-:Y:S02]  /*07d0*/  @P6 LOP3.LUT R4, R4, R19, RZ, 0x3c, !PT ;  /* 0x0000001304046212 */ /* 0x000fe400078e3cff */
[----:B------:R-:W-:-:S02]  /*07e0*/  @P6 LOP3.LUT R2, R2, R21, RZ, 0x3c, !PT ;  /* 0x0000001502026212 */ /* 0x000fc400078e3cff */
[----:B------:R-:W-:Y:S02]  /*07f0*/  @P0 LOP3.LUT R5, R5, R22, RZ, 0x3c, !PT ;  /* 0x0000001605050212 */ /* 0x000fe400078e3cff */
[----:B------:R-:W-:Y:S02]  /*0800*/  @P0 LOP3.LUT R4, R4, R25, RZ, 0x3c, !PT ;  /* 0x0000001904040212 */ /* 0x000fe400078e3cff */
[----:B------:R-:W-:Y:S02]  /*0810*/  @P0 LOP3.LUT R2, R2, R27, RZ, 0x3c, !PT ;  /* 0x0000001b02020212 */ /* 0x000fe400078e3cff */
[----:B------:R-:W-:-:S13]  /*0820*/  R2P PR, R23.B1, 0x7f ;  /* 0x0000007f17007804 */ /* 0x000fda0000001000 */
[----:B------:R-:W2:Y:S04]  /*0830*/  @P0 LDG.E R18, desc[UR4][R10.64+0xa0] ;  /* 0x0000a0040a120981 */ /* 0x000ea8000c1e1900 */
[----:B------:R-:W3:Y:S04]  /*0840*/  @P0 LDG.E R20, desc[UR4][R10.64+0xa8] ;  /* 0x0000a8040a140981 */ /* 0x000ee8000c1e1900 */
[----:B------:R-:W4:Y:S04]  /*0850*/  @P1 LDG.E R22, desc[UR4][R10.64+0xbc] ;  /* 0x0000bc040a161981 */ /* 0x000f28000c1e1900 */
[----:B------:R-:W4:Y:S04]  /*0860*/  @P1 LDG.E R24, desc[UR4][R10.64+0xc4] ;  /* 0x0000c4040a181981 */ /* 0x000f28000c1e1900 */
[----:B------:R-:W4:Y:S04]  /*0870*/  @P0 LDG.E R19, desc[UR4][R10.64+0xa4] ;  /* 0x0000a4040a130981 */ /* 0x000f28000c1e1900 */
[----:B------:R-:W4:Y:S04]  /*0880*/  @P0 LDG.E R21, desc[UR4][R10.64+0xac] ;  /* 0x0000ac040a150981 */ /* 0x000f28000c1e1900 */
[----:B------:R-:W4:Y:S04]  /*0890*/  @P1 LDG.E R25, desc[UR4][R10.64+0xb8] ;  /* 0x0000b8040a191981 */ /* 0x000f28000c1e1900 */
[----:B------:R-:W4:Y:S04]  /*08a0*/  @P2 LDG.E R26, desc[UR4][R10.64+0xc8] ;  /* 0x0000c8040a1a2981 */ /* 0x000f28000c1e1900 */
[----:B------:R-:W4:Y:S04]  /*08b0*/  @P1 LDG.E R27, desc[UR4][R10.64+0xc0] ;  /* 0x0000c0040a1b1981 */ /* 0x000f28000c1e1900 */
[----:B------:R-:W4:Y:S01]  /*08c0*/  @P3 LDG.E R28, desc[UR4][R10.64+0xec] ;  /* 0x0000ec040a1c3981 */ /* 0x000f22000c1e1900 */
[----:B--2---:R-:W-:-:S03]  /*08d0*/  @P0 LOP3.LUT R7, R7, R18, RZ, 0x3c, !PT ;  /* 0x0000001207070212 */ /* 0x004fc600078e3cff */
[----:B------:R-:W2:Y:S01]  /*08e0*/  @P0 LDG.E R18, desc[UR4][R10.64+0xb0] ;  /* 0x0000b0040a120981 */ /* 0x000ea2000c1e1900 */
[----:B---3--:R-:W-:-:S03]  /*08f0*/  @P0 LOP3.LUT R5, R5, R20, RZ, 0x3c, !PT ;  /* 0x0000001405050212 */ /* 0x008fc600078e3cff */
[----:B------:R-:W3:Y:S01]  /*0900*/  @P1 LDG.E R20, desc[UR4][R10.64+0xb4] ;  /* 0x0000b4040a141981 */ /* 0x000ee2000c1e1900 */
[----:B----4-:R-:W-:-:S03]  /*0910*/  @P1 LOP3.LUT R5, R5, R22, RZ, 0x3c, !PT ;  /* 0x0000001605051212 */ /* 0x010fc600078e3cff */
[----:B------:R-:W4:Y:S01]  /*0920*/  @P2 LDG.E R22, desc[UR4][R10.64+0xd8] ;  /* 0x0000d8040a162981 */ /* 0x000f22000c1e1900 */
[----:B------:R-:W-:-:S03]  /*0930*/  @P0 LOP3.LUT R4, R4, R19, RZ, 0x3c, !PT ;  /* 0x0000001304040212 */ /* 0x000fc600078e3cff */
[----:B------:R-:W4:Y:S01]  /*0940*/  @P2 LDG.E R19, desc[UR4][R10.64+0xcc] ;  /* 0x0000cc040a132981 */ /* 0x000f22000c1e1900 */
[----:B------:R-:W-:-:S03]  /*0950*/  @P0 LOP3.LUT R2, R2, R21, RZ, 0x3c, !PT ;  /* 0x0000001502020212 */ /* 0x000fc600078e3cff */
[----:B------:R-:W4:Y:S01]  /*0960*/  @P2 LDG.E R21, desc[UR4][R10.64+0xd4] ;  /* 0x0000d4040a152981 */ /* 0x000f22000c1e1900 */
[----:B------:R-:W-:-:S03]  /*0970*/  @P1 LOP3.LUT R4, R4, R25, RZ, 0x3c, !PT ;  /* 0x0000001904041212 */ /* 0x000fc600078e3cff */
[----:B------:R-:W4:Y:S01]  /*0980*/  @P3 LDG.E R25, desc[UR4][R10.64+0xe8] ;  /* 0x0000e8040a193981 */ /* 0x000f22000c1e1900 */
[----:B--2---:R-:W-:-:S03]  /*0990*/  @P0 LOP3.LUT R3, R3, R18, RZ, 0x3c, !PT ;  /* 0x0000001203030212 */ /* 0x004fc600078e3cff */
[----:B------:R-:W2:Y:S01]  /*09a0*/  @P4 LDG.E R18, desc[UR4][R10.64+0xf0] ;  /* 0x0000f0040a124981 */ /* 0x000ea2000c1e1900 */
[----:B------:R-:W-:-:S03]  /*09b0*/  @P1 LOP3.LUT R3, R3, R24, RZ, 0x3c, !PT ;  /* 0x0000001803031212 */ /* 0x000fc600078e3cff */
[----:B------:R-:W2:Y:S01]  /*09c0*/  @P3 LDG.E R24, desc[UR4][R10.64+0xdc] ;  /* 0x0000dc040a183981 */ /* 0x000ea2000c1e1900 */
[----:B---3--:R-:W-:-:S03]  /*09d0*/  @P1 LOP3.LUT R7, R7, R20, RZ, 0x3c, !PT ;  /* 0x0000001407071212 */ /* 0x008fc600078e3cff */
[----:B------:R-:W3:Y:S01]  /*09e0*/  @P2 LDG.E R20, desc[UR4][R10.64+0xd0] ;  /* 0x0000d0040a142981 */ /* 0x000ee2000c1e1900 */
[----:B------:R-:W-:Y:S02]  /*09f0*/  LOP3.LUT P0, RZ, R23, 0x8000, RZ, 0xc0, !PT ;  /* 0x0000800017ff7812 */ /* 0x000fe4000780c0ff */
[----:B------:R-:W-:Y:S01]  /*0a00*/  @P2 LOP3.LUT R7, R7, R26, RZ, 0x3c, !PT ;  /* 0x0000001a07072212 */ /* 0x000fe200078e3cff */
[----:B------:R-:W3:Y:S04]  /*0a10*/  @P3 LDG.E R23, desc[UR4][R10.64+0xe0] ;  /* 0x0000e0040a173981 */ /* 0x000ee8000c1e1900 */
[----:B------:R-:W3:Y:S01]  /*0a20*/  @P3 LDG.E R26, desc[UR4][R10.64+0xe4] ;  /* 0x0000e4040a1a3981 */ /* 0x000ee2000c1e1900 */
[----:B------:R-:W-:Y:S02]  /*0a30*/  @P1 LOP3.LUT R2, R2, R27, RZ, 0x3c, !PT ;  /* 0x0000001b02021212 */ /* 0x000fe400078e3cff */
[----:B----4-:R-:W-:-:S02]  /*0a40*/  @P2 LOP3.LUT R3, R3, R22, RZ, 0x3c, !PT ;  /* 0x0000001603032212 */ /* 0x010fc400078e3cff */
[----:B------:R-:W4:Y:S01]  /*0a50*/  @P4 LDG.E R22, desc[UR4][R10.64+0x100] ;  /* 0x000100040a164981 */ /* 0x000f22000c1e1900 */
[----:B------:R-:W-:Y:S02]  /*0a60*/  @P2 LOP3.LUT R4, R4, R19, RZ, 0x3c, !PT ;  /* 0x0000001304042212 */ /* 0x000fe400078e3cff */
[----:B------:R-:W-:Y:S01]  /*0a70*/  @P2 LOP3.LUT R2, R2, R21, RZ, 0x3c, !PT ;  /* 0x0000001502022212 */ /* 0x000fe200078e3cff */
[----:B------:R-:W4:Y:S04]  /*0a80*/  @P4 LDG.E R19, desc[UR4][R10.64+0xf4] ;  /* 0x0000f4040a134981 */ /* 0x000f28000c1e1900 */
[----:B------:R-:W4:Y:S01]  /*0a90*/  @P4 LDG.E R21, desc[UR4][R10.64+0xfc] ;  /* 0x0000fc040a154981 */ /* 0x000f22000c1e1900 */
[----:B------:R-:W-:-:S03]  /*0aa0*/  @P3 LOP3.LUT R2, R2, R25, RZ, 0x3c, !PT ;  /* 0x0000001902023212 */ /* 0x000fc600078e3cff */
[----:B------:R-:W4:Y:S01]  /*0ab0*/  @P5 LDG.E R25, desc[UR4][R10.64+0x110] ;  /* 0x000110040a195981 */ /* 0x000f22000c1e1900 */
[----:B--2---:R-:W-:-:S03]  /*0ac0*/  @P3 LOP3.LUT R7, R7, R24, RZ, 0x3c, !PT ;  /* 0x0000001807073212 */ /* 0x004fc600078e3cff */
[----:B------:R-:W2:Y:S01]  /*0ad0*/  @P5 LDG.E R24, desc[UR4][R10.64+0x104] ;  /* 0x000104040a185981 */ /* 0x000ea2000c1e1900 */
[----:B---3--:R-:W-:Y:S02]  /*0ae0*/  @P2 LOP3.LUT R5, R5, R20, RZ, 0x3c, !PT ;  /* 0x0000001405052212 */ /* 0x008fe400078e3cff */
[----:B------:R-:W-:Y:S01]  /*0af0*/  @P4 LOP3.LUT R7, R7, R18, RZ, 0x3c, !PT ;  /* 0x0000001207074212 */ /* 0x000fe200078e3cff */
[----:B------:R-:W3:Y:S01]  /*0b00*/  @P4 LDG.E R20, desc[UR4][R10.64+0xf8] ;  /* 0x0000f8040a144981 */ /* 0x000ee2000c1e1900 */
[----:B------:R-:W-:-:S03]  /*0b10*/  @P3 LOP3.LUT R4, R4, R23, RZ, 0x3c, !PT ;  /* 0x0000001704043212 */ /* 0x000fc600078e3cff */
[----:B------:R-:W3:Y:S01]  /*0b20*/  @P5 LDG.E R18, desc[UR4][R10.64+0x114] ;  /* 0x000114040a125981 */ /* 0x000ee2000c1e1900 */
[----:B------:R-:W-:-:S03]  /*0b30*/  @P3 LOP3.LUT R5, R5, R26, RZ, 0x3c, !PT ;  /* 0x0000001a05053212 */ /* 0x000fc600078e3cff */
[----:B------:R-:W3:Y:S04]  /*0b40*/  @P5 LDG.E R23, desc[UR4][R10.64+0x108] ;  /* 0x000108040a175981 */ /* 0x000ee8000c1e1900 */
[----:B------:R-:W3:Y:S01]  /*0b50*/  @P5 LDG.E R26, desc[UR4][R10.64+0x10c] ;  /* 0x00010c040a1a5981 */ /* 0x000ee2000c1e1900 */
[----:B------:R-:W-:Y:S02]  /*0b60*/  @P3 LOP3.LUT R3, R3, R28, RZ, 0x3c, !PT ;  /* 0x0000001c03033212 */ /* 0x000fe400078e3cff */
[----:B----4-:R-:W-:Y:S01]  /*0b70*/  @P4 LOP3.LUT R4, R4, R19, RZ, 0x3c, !PT ;  /* 0x0000001304044212 */ /* 0x010fe200078e3cff */
[----:B------:R-:W4:Y:S01]  /*0b80*/  @P0 LDG.E R28, desc[UR4][R10.64+0x13c] ;  /* 0x00013c040a1c0981 */ /* 0x000f22000c1e1900 */
[----:B------:R-:W-:Y:S02]  /*0b90*/  @P4 LOP3.LUT R3, R3, R22, RZ, 0x3c, !PT ;  /* 0x0000001603034212 */ /* 0x000fe400078e3cff */
[----:B------:R-:W-:Y:S01]  /*0ba0*/  @P4 LOP3.LUT R2, R2, R21, RZ, 0x3c, !PT ;  /* 0x0000001502024212 */ /* 0x000fe200078e3cff */
[----:B------:R-:W4:Y:S04]  /*0bb0*/  @P6 LDG.E R19, desc[UR4][R10.64+0x11c] ;  /* 0x00011c040a136981 */ /* 0x000f28000c1e1900 */
[----:B------:R-:W4:Y:S01]  /*0bc0*/  @P6 LDG.E R22, desc[UR4][R10.64+0x120] ;  /* 0x000120040a166981 */ /* 0x000f22000c1e1900 */
[----:B------:R-:W-:-:S03]  /*0bd0*/  @P5 LOP3.LUT R2, R2, R25, RZ, 0x3c, !PT ;  /* 0x0000001902025212 */ /* 0x000fc600078e3cff */
[----:B------:R-:W4:Y:S04]  /*0be0*/  @P6 LDG.E R21, desc[UR4][R10.64+0x124] ;  /* 0x000124040a156981 */ /* 0x000f28000c1e1900 */
[----:B------:R-:W4:Y:S01]  /*0bf0*/  @P0 LDG.E R25, desc[UR4][R10.64+0x138] ;  /* 0x000138040a190981 */ /* 0x000f22000c1e1900 */
[----:B--2---:R-:W-:-:S03]  /*0c00*/  @P5 LOP3.LUT R7, R7, R24, RZ, 0x3c, !PT ;  /* 0x0000001807075212 */ /* 0x004fc600078e3cff */
[----:B------:R-:W2:Y:S01]  /*0c10*/  @P0 LDG.E R24, desc[UR4][R10.64+0x12c] ;  /* 0x00012c040a180981 */ /* 0x000ea2000c1e1900 */
[----:B---3--:R-:W-:-:S03]  /*0c20*/  @P4 LOP3.LUT R5, R5, R20, RZ, 0x3c, !PT ;  /* 0x0000001405054212 */ /* 0x008fc600078e3cff */
[----:B------:R-:W3:Y:S01]  /*0c30*/  @P6 LDG.E R20, desc[UR4][R10.64+0x118] ;  /* 0x000118040a146981 */ /* 0x000ee2000c1e1900 */
[----:B------:R-:W-:-:S03]  /*0c40*/  @P5 LOP3.LUT R3, R3, R18, RZ, 0x3c, !PT ;  /* 0x0000001203035212 */ /* 0x000fc600078e3cff */
[----:B------:R-:W2:Y:S01]  /*0c50*/  @P6 LDG.E R18, desc[UR4][R10.64+0x128] ;  /* 0x000128040a126981 */ /* 0x000ea2000c1e1900 */
[----:B------:R-:W-:-:S03]  /*0c60*/  @P5 LOP3.LUT R4, R4, R23, RZ, 0x3c, !PT ;  /* 0x0000001704045212 */ /* 0x000fc600078e3cff */
[----:B------:R-:W2:Y:S01]  /*0c70*/  @P0 LDG.E R23, desc[UR4][R10.64+0x130] ;  /* 0x000130040a170981 */ /* 0x000ea2000c1e1900 */
[----:B------:R-:W-:-:S03]  /*0c80*/  @P5 LOP3.LUT R5, R5, R26, RZ, 0x3c, !PT ;  /* 0x0000001a05055212 */ /* 0x000fc600078e3cff */
[----:B------:R-:W2:Y:S01]  /*0c90*/  @P0 LDG.E R26, desc[UR4][R10.64+0x134] ;  /* 0x000134040a1a0981 */ /* 0x000ea2000c1e1900 */
[----:B------:R-:W-:-:S05]  /*0ca0*/  VIADD R17, R17, 0x10 ;  /* 0x0000001011117836 */ /* 0x000fca0000000000 */
[----:B------:R-:W-:Y:S02]  /*0cb0*/  ISETP.NE.AND P1, PT, R17, 0x20, PT ;  /* 0x000000201100780c */ /* 0x000fe40003f25270 */
[----:B----4-:R-:W-:Y:S02]  /*0cc0*/  @P6 LOP3.LUT R4, R4, R19, RZ, 0x3c, !PT ;  /* 0x0000001304046212 */ /* 0x010fe400078e3cff */
[----:B------:R-:W-:Y:S02]  /*0cd0*/  @P6 LOP3.LUT R5, R5, R22, RZ, 0x3c, !PT ;  /* 0x0000001605056212 */ /* 0x000fe400078e3cff */
[----:B------:R-:W-:-:S04]  /*0ce0*/  @P6 LOP3.LUT R2, R2, R21, RZ, 0x3c, !PT ;  /* 0x0000001502026212 */ /* 0x000fc800078e3cff */
[----:B------:R-:W-:Y:S02]  /*0cf0*/  @P0 LOP3.LUT R2, R2, R25, RZ, 0x3c, !PT ;  /* 0x0000001902020212 */ /* 0x000fe400078e3cff */
[----:B---3--:R-:W-:Y:S02]  /*0d00*/  @P6 LOP3.LUT R7, R7, R20, RZ, 0x3c, !PT ;  /* 0x0000001407076212 */ /* 0x008fe400078e3cff */
[----:B--2---:R-:W-:Y:S02]  /*0d10*/  @P6 LOP3.LUT R3, R3, R18, RZ, 0x3c, !PT ;  /* 0x0000001203036212 */ /* 0x004fe400078e3cff */
[----:B------:R-:W-:Y:S02]  /*0d20*/  @P0 LOP3.LUT R7, R7, R24, RZ, 0x3c, !PT ;  /* 0x0000001807070212 */ /* 0x000fe400078e3cff */
[----:B------:R-:W-:Y:S02]  /*0d30*/  @P0 LOP3.LUT R4, R4, R23, RZ, 0x3c, !PT ;  /* 0x0000001704040212 */ /* 0x000fe400078e3cff */
[----:B------:R-:W-:-:S02]  /*0d40*/  @P0 LOP3.LUT R3, R3, R28, RZ, 0x3c, !PT ;  /* 0x0000001c03030212 */ /* 0x000fc400078e3cff */
[----:B------:R-:W-:Y:S01]  /*0d50*/  @P0 LOP3.LUT R5, R5, R26, RZ, 0x3c, !PT ;  /* 0x0000001a05050212 */ /* 0x000fe200078e3cff */
[----:B------:R-:W-:Y:S06]  /*0d60*/  @P1 BRA `(.L_x_4) ;  /* 0xfffffff4004c1947 */ /* 0x000fec000383ffff */
[----:B------:R-:W-:-:S05]  /*0d70*/  VIADD R14, R14, 0x1 ;  /* 0x000000010e0e7836 */ /* 0x000fca0000000000 */
[----:B------:R-:W-:-:S13]  /*0d80*/  ISETP.NE.AND P0, PT, R14, 0x5, PT ;  /* 0x000000050e00780c */ /* 0x000fda0003f05270 */
[----:B------:R-:W-:Y:S05]  /*0d90*/  @P0 BRA `(.L_x_5) ;  /* 0xfffffff4002c0947 */ /* 0x000fea000383ffff */
[----:B------:R-:W0:Y:S01]  /*0da0*/  LDC.64 R10, c[0x0][0x388] ;  /* 0x0000e200ff0a7b82 */ /* 0x000e220000000a00 */
[----:B------:R-:W-:Y:S01]  /*0db0*/  VIADD R12, R12, 0x1 ;  /* 0x000000010c0c7836 */ /* 0x000fe20000000000 */
[----:B------:R-:W-:-:S04]  /*0dc0*/  LOP3.LUT R15, R0, 0x3, RZ, 0xc0, !PT ;  /* 0x00000003000f7812 */ /* 0x000fc800078ec0ff */
[----:B------:R-:W-:Y:S01]  /*0dd0*/  ISETP.GE.U32.AND P0, PT, R12, R15, PT ;  /* 0x0000000f0c00720c */ /* 0x000fe20003f06070 */
[----:B0-----:R0:W-:Y:S04]  /*0de0*/  STG.E desc[UR4][R10.64+0x4], R7 ;  /* 0x000004070a007986 */ /* 0x0011e8000c101904 */
[----:B------:R0:W-:Y:S04]  /*0df0*/  STG.E desc[UR4][R10.64+0x8], R4 ;  /* 0x000008040a007986 */ /* 0x0001e8000c101904 */
[----:B------:R0:W-:Y:S04]  /*0e00*/  STG.E desc[UR4][R10.64+0xc], R5 ;  /* 0x00000c050a007986 */ /* 0x0001e8000c101904 */
[----:B------:R0:W-:Y:S04]  /*0e10*/  STG.E desc[UR4][R10.64+0x10], R2 ;  /* 0x000010020a007986 */ /* 0x0001e8000c101904 */
[----:B------:R0:W-:Y:S01]  /*0e20*/  STG.E desc[UR4][R10.64+0x14], R3 ;  /* 0x000014030a007986 */ /* 0x0001e2000c101904 */
[----:B------:R-:W-:Y:S05]  /*0e30*/  @!P0 BRA `(.L_x_6) ;  /* 0xfffffff000f48947 */ /* 0x000fea000383ffff */
.L_x_3:
[----:B------:R-:W-:Y:S05]  /*0e40*/  BSYNC.RECONVERGENT B1 ;  /* 0x0000000000017941 */ /* 0x000fea0003800200 */
.L_x_2:
[----:B------:R-:W-:Y:S01]  /*0e50*/  ISETP.GT.U32.AND P0, PT, R0, 0x3, PT ;  /* 0x000000030000780c */ /* 0x000fe20003f04070 */
[----:B------:R-:W-:Y:S01]  /*0e60*/  VIADD R6, R6, 0x1 ;  /* 0x0000000106067836 */ /* 0x000fe20000000000 */
[--C-:B------:R-:W-:Y:S02]  /*0e70*/  SHF.R.U64 R0, R0, 0x2, R13.reuse ;  /* 0x0000000200007819 */ /* 0x100fe4000000120d */
[----:B------:R-:W-:Y:S02]  /*0e80*/  ISETP.GT.U32.AND.EX P0, PT, R13, RZ, PT, P0 ;  /* 0x000000ff0d00720c */ /* 0x000fe40003f04100 */
[----:B------:R-:W-:-:S11]  /*0e90*/  SHF.R.U32.HI R13, RZ, 0x2, R13 ;  /* 0x00000002ff0d7819 */ /* 0x000fd6000001160d */
[----:B------:R-:W-:Y:S05]  /*0ea0*/  @P0 BRA `(.L_x_7) ;  /* 0xfffffff000b80947 */ /* 0x000fea000383ffff */
.L_x_1:
[----:B------:R-:W-:Y:S05]  /*0eb0*/  BSYNC.RECONVERGENT B0 ;  /* 0x0000000000007941 */ /* 0x000fea0003800200 */
.L_x_0:
[----:B0-----:R-:W0:Y:S01]  /*0ec0*/  LDC.64 R8, c[0x0][0x390] ;  /* 0x0000e400ff087b82 */ /* 0x001e220000000a00 */
[----:B------:R-:W-:Y:S01]  /*0ed0*/  SHF.R.U32.HI R0, RZ, 0x2, R7 ;  /* 0x00000002ff007819 */ /* 0x000fe20000011607 */
[----:B------:R-:W-:Y:S02]  /*0ee0*/  IMAD.MOV.U32 R16, RZ, RZ, R5 ;  /* 0x000000ffff107224 */ /* 0x000fe400078e0005 */
[----:B------:R-:W-:Y:S01]  /*0ef0*/  IMAD.MOV.U32 R17, RZ, RZ, R2 ;  /* 0x000000ffff117224 */ /* 0x000fe200078e0002 */
[----:B------:R-:W-:Y:S01]  /*0f00*/  LOP3.LUT R0, R0, R7, RZ, 0x3c, !PT ;  /* 0x0000000700007212 */ /* 0x000fe200078e3cff */
[----:B------:R-:W-:Y:S02]  /*0f10*/  IMAD.SHL.U32 R7, R3, 0x10, RZ ;  /* 0x0000001003077824 */ /* 0x000fe400078e00ff */
[----:B------:R-:W-:Y:S02]  /*0f20*/  IMAD.MOV.U32 R18, RZ, RZ, R3 ;  /* 0x000000ffff127224 */ /* 0x000fe400078e0003 */
[----:B------:R-:W-:-:S05]  /*0f30*/  IMAD.SHL.U32 R6, R0, 0x2, RZ ;  /* 0x0000000200067824 */ /* 0x000fca00078e00ff */
[----:B------:R-:W-:Y:S01]  /*0f40*/  LOP3.LUT R6, R0, R6, R7, 0x96, !PT ;  /* 0x0000000600067212 */ /* 0x000fe200078e9607 */
[----:B------:R-:W-:-:S03]  /*0f50*/  IMAD.MOV.U32 R0, RZ, RZ, 0x2f800000 ;  /* 0x2f800000ff007424 */ /* 0x000fc600078e00ff */
[----:B------:R-:W-:Y:S02]  /*0f60*/  LOP3.LUT R19, R6, R3, RZ, 0x3c, !PT ;  /* 0x0000000306137212 */ /* 0x000fe400078e3cff */
[----:B0-----:R-:W-:Y:S02]  /*0f70*/  LOP3.LUT R8, R8, 0xaad26b49, RZ, 0x3c, !PT ;  /* 0xaad26b4908087812 */ /* 0x001fe400078e3cff */
[----:B------:R-:W-:-:S03]  /*0f80*/  LOP3.LUT R9, R9, 0xf7dcefdd, RZ, 0x3c, !PT ;  /* 0xf7dcefdd09097812 */ /* 0x000fc600078e3cff */
[----:B------:R-:W-:Y:S02]  /*0f90*/  IMAD R8, R8, 0x4182bed5, RZ ;  /* 0x4182bed508087824 */ /* 0x000fe400078e02ff */
[----:B------:R-:W-:-:S04]  /*0fa0*/  IMAD R9, R9, -0x658354e5, RZ ;  /* 0x9a7cab1b09097824 */ /* 0x000fc800078e02ff */
[----:B------:R-:W-:-:S04]  /*0fb0*/  IMAD.IADD R8, R8, 0x1, R9 ;  /* 0x0000000108087824 */ /* 0x000fc800078e0209 */
[----:B------:R-:W-:Y:S02]  /*0fc0*/  VIADD R10, R8, 0x6a788e ;  /* 0x006a788e080a7836 */ /* 0x000fe40000000000 */
[----:B------:R-:W0:Y:S02]  /*0fd0*/  LDC.64 R8, c[0x0][0x388] ;  /* 0x0000e200ff087b82 */ /* 0x000e240000000a00 */
[----:B------:R-:W-:-:S05]  /*0fe0*/  IMAD.IADD R6, R19, 0x1, R10 ;  /* 0x0000000113067824 */ /* 0x000fca00078e020a */
[----:B------:R-:W-:Y:S02]  /*0ff0*/  I2FP.F32.U32 R11, R6 ;  /* 0x00000006000b7245 */ /* 0x000fe40000201000 */
[----:B------:R-:W1:Y:S03]  /*1000*/  LDC.64 R6, c[0x0][0x380] ;  /* 0x0000e000ff067b82 */ /* 0x000e660000000a00 */
[----:B------:R-:W-:-:S04]  /*1010*/  FFMA R11, R11, R0, 1.1641532182693481445e-10 ;  /* 0x2f0000000b0b7423 */ /* 0x000fc80000000000 */
[----:B------:R-:W-:Y:S01]  /*1020*/  FMUL R12, R11, 99 ;  /* 0x42c600000b0c7820 */ /* 0x000fe20000400000 */
[----:B------:R-:W-:-:S03]  /*1030*/  IMAD.MOV.U32 R11, RZ, RZ, R4 ;  /* 0x000000ffff0b7224 */ /* 0x000fc600078e0004 */
[----:B------:R-:W1:Y:S01]  /*1040*/  F2I.U32.TRUNC.NTZ R13, R12 ;  /* 0x0000000c000d7305 */ /* 0x000e62000020f000 */
[----:B0-----:R-:W-:Y:S04]  /*1050*/  STG.E.64 desc[UR4][R8.64+0x8], R16 ;  /* 0x0000081008007986 */ /* 0x001fe8000c101b04 */
[----:B------:R0:W-:Y:S04]  /*1060*/  STG.E.64 desc[UR4][R8.64+0x10], R18 ;  /* 0x0000101208007986 */ /* 0x0001e8000c101b04 */
[----:B------:R2:W-:Y:S04]  /*1070*/  STG.E.64 desc[UR4][R8.64], R10 ;  /* 0x0000000a08007986 */ /* 0x0005e8000c101b04 */
[----:B------:R-:W-:Y:S04]  /*1080*/  STG.E.64 desc[UR4][R8.64+0x18], RZ ;  /* 0x000018ff08007986 */ /* 0x000fe8000c101b04 */
[----:B------:R-:W-:Y:S04]  /*1090*/  STG.E desc[UR4][R8.64+0x20], RZ ;  /* 0x000020ff08007986 */ /* 0x000fe8000c101904 */
[----:B------:R-:W-:Y:S04]  /*10a0*/  STG.E.64 desc[UR4][R8.64+0x28], RZ ;  /* 0x000028ff08007986 */ /* 0x000fe8000c101b04 */
[----:B-1----:R1:W-:Y:S04]  /*10b0*/  STG.E desc[UR4][R6.64], R13 ;  /* 0x0000000d06007986 */ /* 0x0023e8000c101904 */
[----:B------:R-:W3:Y:S04]  /*10c0*/  LDG.E.64 R14, desc[UR4][R8.64] ;  /* 0x00000004080e7981 */ /* 0x000ee8000c1e1b00 */
[----:B------:R-:W4:Y:S04]  /*10d0*/  LDG.E.64 R2, desc[UR4][R8.64+0x10] ;  /* 0x0000100408027981 */ /* 0x000f28000c1e1b00 */
[----:B------:R-:W5:Y:S01]  /*10e0*/  LDG.E.64 R4, desc[UR4][R8.64+0x8] ;  /* 0x0000080408047981 */ /* 0x000f62000c1e1b00 */
[----:B---3--:R-:W-:Y:S01]  /*10f0*/  SHF.R.U32.HI R12, RZ, 0x2, R15 ;  /* 0x00000002ff0c7819 */ /* 0x008fe2000001160f */
[----:B------:R-:W-:-:S03]  /*1100*/  VIADD R14, R14, 0x587c5 ;  /* 0x000587c50e0e7836 */ /* 0x000fc60000000000 */
[----:B------:R-:W-:Y:S01]  /*1110*/  LOP3.LUT R12, R12, R15, RZ, 0x3c, !PT ;  /* 0x0000000f0c0c7212 */ /* 0x000fe200078e3cff */
[----:B----4-:R-:W-:Y:S02]  /*1120*/  IMAD.SHL.U32 R15, R3, 0x10, RZ ;  /* 0x00000010030f7824 */ /* 0x010fe400078e00ff */
[----:B0-----:R-:W-:Y:S02]  /*1130*/  IMAD.MOV.U32 R19, RZ, RZ, R2 ;  /* 0x000000ffff137224 */ /* 0x001fe400078e0002 */
[C---:B--2---:R-:W-:Y:S02]  /*1140*/  IMAD.SHL.U32 R10, R12.reuse, 0x2, RZ ;  /* 0x000000020c0a7824 */ /* 0x044fe400078e00ff */
[----:B------:R-:W-:Y:S02]  /*1150*/  IMAD.MOV.U32 R20, RZ, RZ, R3 ;  /* 0x000000ffff147224 */ /* 0x000fe400078e0003 */
[----:B-----5:R-:W-:Y:S01]  /*1160*/  IMAD.MOV.U32 R18, RZ, RZ, R5 ;  /* 0x000000ffff127224 */ /* 0x020fe200078e0005 */
[----:B------:R-:W-:Y:S01]  /*1170*/  LOP3.LUT R10, R12, R10, R15, 0x96, !PT ;  /* 0x0000000a0c0a7212 */ /* 0x000fe200078e960f */
[----:B------:R-:W-:-:S03]  /*1180*/  IMAD.MOV.U32 R15, RZ, RZ, R4 ;  /* 0x000000ffff0f7224 */ /* 0x000fc600078e0004 */
[----:B------:R-:W-:Y:S01]  /*1190*/  LOP3.LUT R21, R10, R3, RZ, 0x3c, !PT ;  /* 0x000000030a157212 */ /* 0x000fe200078e3cff */
[----:B------:R0:W-:Y:S04]  /*11a0*/  STG.E.64 desc[UR4][R8.64+0x8], R18 ;  /* 0x0000081208007986 */ /* 0x0001e8000c101b04 */
[----:B------:R-:W-:Y:S01]  /*11b0*/  IMAD.IADD R10, R21, 0x1, R14 ;  /* 0x00000001150a7824 */ /* 0x000fe200078e020e */
[----:B------:R2:W-:Y:S04]  /*11c0*/  STG.E.64 desc[UR4][R8.64+0x10], R20 ;  /* 0x0000101408007986 */ /* 0x0005e8000c101b04 */
[----:B------:R-:W-:Y:S01]  /*11d0*/  I2FP.F32.U32 R11, R10 ;  /* 0x0000000a000b7245 */ /* 0x000fe20000201000 */
[----:B------:R-:W-:Y:S04]  /*11e0*/  STG.E.64 desc[UR4][R8.64], R14 ;  /* 0x0000000e08007986 */ /* 0x000fe8000c101b04 */
[----:B------:R-:W-:-:S04]  /*11f0*/  FFMA R11, R11, R0, 1.1641532182693481445e-10 ;  /* 0x2f0000000b0b7423 */ /* 0x000fc80000000000 */
[----:B------:R-:W-:-:S06]  /*1200*/  FMUL R11, R11, 99 ;  /* 0x42c600000b0b7820 */ /* 0x000fcc0000400000 */
[----:B------:R-:W3:Y:S02]  /*1210*/  F2I.U32.TRUNC.NTZ R11, R11 ;  /* 0x0000000b000b7305 */ /* 0x000ee4000020f000 */
[----:B---3--:R3:W-:Y:S04]  /*1220*/  STG.E desc[UR4][R6.64+0x4], R11 ;  /* 0x0000040b06007986 */ /* 0x0087e8000c101904 */
[----:B-1----:R-:W4:Y:S04]  /*1230*/  LDG.E.64 R12, desc[UR4][R8.64] ;  /* 0x00000004080c7981 */ /* 0x002f28000c1e1b00 */
[----:B------:R-:W5:Y:S04]  /*1240*/  LDG.E.64 R2, desc[UR4][R8.64+0x10] ;  /* 0x0000100408027981 */ /* 0x000f68000c1e1b00 */
[----:B------:R-:W3:Y:S01]  /*1250*/  LDG.E.64 R4, desc[UR4][R8.64+0x8] ;  /* 0x0000080408047981 */ /* 0x000ee2000c1e1b00 */
[----:B----4-:R-:W-:Y:S01]  /*1260*/  SHF.R.U32.HI R10, RZ, 0x2, R13 ;  /* 0x00000002ff0a7819 */ /* 0x010fe2000001160d */
[----:B------:R-:W-:-:S03]  /*1270*/  VIADD R12, R12, 0x587c5 ;  /* 0x000587c50c0c7836 */ /* 0x000fc60000000000 */
[----:B------:R-:W-:Y:S01]  /*1280*/  LOP3.LUT R10, R10, R13, RZ, 0x3c, !PT ;  /* 0x0000000d0a0a7212 */ /* 0x000fe200078e3cff */
[----:B-----5:R-:W-:Y:S02]  /*1290*/  IMAD.SHL.U32 R13, R3, 0x10, RZ ;  /* 0x00000010030d7824 */ /* 0x020fe400078e00ff */
[----:B0-----:R-:W-:Y:S02]  /*12a0*/  IMAD.MOV.U32 R19, RZ, RZ, R2 ;  /* 0x000000ffff137224 */ /* 0x001fe400078e0002 */
[C---:B------:R-:W-:Y:S02]  /*12b0*/  IMAD.SHL.U32 R16, R10.reuse, 0x2, RZ ;  /* 0x000000020a107824 */ /* 0x040fe400078e00ff */
[----:B--2---:R-:W-:Y:S02]  /*12c0*/  IMAD.MOV.U32 R20, RZ, RZ, R3 ;  /* 0x000000ffff147224 */ /* 0x004fe400078e0003 */
[----:B---3--:R-:W-:Y:S01]  /*12d0*/  IMAD.MOV.U32 R18, RZ, RZ, R5 ;  /* 0x000000ffff127224 */ /* 0x008fe200078e0005 */
        /* <DEDUP_REMOVED lines=10> */
[----:B------:R-:W2:Y:S02]  /*1380*/  F2I.U32.TRUNC.NTZ R11, R11 ;  /* 0x0000000b000b7305 */ /* 0x000ea4000020f000 */
[----:B--2---:R2:W-:Y:S04]  /*1390*/  STG.E desc[UR4][R6.64+0x8], R11 ;  /* 0x0000080b06007986 */ /* 0x0045e8000c101904 */
        /* <DEDUP_REMOVED lines=8> */
[C---:B------:R-:W-:Y:S02]  /*1420*/  IMAD.SHL.U32 R16, R10.reuse, 0x2, RZ ;  /* 0x000000020a107824 */ /* 0x040fe400078e00ff */
[----:B-1----:R-:W-:Y:S02]  /*1430*/  IMAD.MOV.U32 R20, RZ, RZ, R3 ;  /* 0x000000ffff147224 */ /* 0x002fe400078e0003 */
[----:B-----5:R-:W-:Y:S01]  /*1440*/  IMAD.MOV.U32 R18, RZ, RZ, R5 ;  /* 0x000000ffff127224 */ /* 0x020fe200078e0005 */
[----:B------:R-:W-:Y:S01]  /*1450*/  LOP3.LUT R16, R10, R16, R15, 0x96, !PT ;  /* 0x000000100a107212 */ /* 0x000fe200078e960f */
[----:B------:R-:W-:-:S03]  /*1460*/  IMAD.MOV.U32 R15, RZ, RZ, R4 ;  /* 0x000000ffff0f7224 */ /* 0x000fc600078e0004 */
[----:B------:R-:W-:Y:S01]  /*1470*/  LOP3.LUT R21, R16, R3, RZ, 0x3c, !PT ;  /* 0x0000000310157212 */ /* 0x000fe200078e3cff */
[----:B------:R0:W-:Y:S04]  /*1480*/  STG.E.64 desc[UR4][R8.64+0x8], R18 ;  /* 0x0000081208007986 */ /* 0x0001e8000c101b04 */
[----:B------:R-:W-:Y:S01]  /*1490*/  IMAD.IADD R10, R21, 0x1, R14 ;  /* 0x00000001150a7824 */ /* 0x000fe200078e020e */
[----:B------:R1:W-:Y:S04]  /*14a0*/  STG.E.64 desc[UR4][R8.64+0x10], R20 ;  /* 0x0000101408007986 */ /* 0x0003e8000c101b04 */
[----:B--2---:R-:W-:Y:S01]  /*14b0*/  I2FP.F32.U32 R11, R10 ;  /* 0x0000000a000b7245 */ /* 0x004fe20000201000 */
        /* <DEDUP_REMOVED lines=111> */
[----:B------:R-:W-:Y:S04]  /*1bb0*/  STG.E.64 desc[UR4][R8.64+0x8], R18 ;  /* 0x0000081208007986 */ /* 0x000fe8000c101b04 */
[----:B------:R-:W-:Y:S01]  /*1bc0*/  IMAD.IADD R10, R21, 0x1, R12 ;  /* 0x00000001150a7824 */ /* 0x000fe200078e020c */
[----:B------:R-:W-:Y:S04]  /*1bd0*/  STG.E.64 desc[UR4][R8.64+0x10], R20 ;  /* 0x0000101408007986 */ /* 0x000fe8000c101b04 */
[----:B--2---:R-:W-:Y:S01]  /*1be0*/  I2FP.F32.U32 R11, R10 ;  /* 0x0000000a000b7245 */ /* 0x004fe20000201000 */
[----:B------:R0:W-:Y:S04]  /*1bf0*/  STG.E.64 desc[UR4][R8.64], R12 ;  /* 0x0000000c08007986 */ /* 0x0001e8000c101b04 */
[----:B------:R-:W-:-:S04]  /*1c00*/  FFMA R11, R11, R0, 1.1641532182693481445e-10 ;  /* 0x2f0000000b0b7423 */ /* 0x000fc80000000000 */
[----:B------:R-:W-:-:S06]  /*1c10*/  FMUL R11, R11, 99 ;  /* 0x42c600000b0b7820 */ /* 0x000fcc0000400000 */
[----:B------:R-:W1:Y:S02]  /*1c20*/  F2I.U32.TRUNC.NTZ R11, R11 ;  /* 0x0000000b000b7305 */ /* 0x000e64000020f000 */
[----:B-1----:R1:W-:Y:S04]  /*1c30*/  STG.E desc[UR4][R6.64+0x20], R11 ;  /* 0x0000200b06007986 */ /* 0x0023e8000c101904 */
[----:B------:R-:W2:Y:S04]  /*1c40*/  LDG.E.64 R14, desc[UR4][R8.64] ;  /* 0x00000004080e7981 */ /* 0x000ea8000c1e1b00 */
[----:B------:R-:W3:Y:S04]  /*1c50*/  LDG.E.64 R2, desc[UR4][R8.64+0x10] ;  /* 0x0000100408027981 */ /* 0x000ee8000c1e1b00 */
[----:B------:R-:W4:Y:S01]  /*1c60*/  LDG.E.64 R4, desc[UR4][R8.64+0x8] ;  /* 0x0000080408047981 */ /* 0x000f22000c1e1b00 */
[----:B--2---:R-:W-:Y:S01]  /*1c70*/  SHF.R.U32.HI R10, RZ, 0x2, R15 ;  /* 0x00000002ff0a7819 */ /* 0x004fe2000001160f */
[----:B------:R-:W-:-:S03]  /*1c80*/  VIADD R14, R14, 0x587c5 ;  /* 0x000587c50e0e7836 */ /* 0x000fc60000000000 */
[----:B------:R-:W-:Y:S01]  /*1c90*/  LOP3.LUT R10, R10, R15, RZ, 0x3c, !PT ;  /* 0x0000000f0a0a7212 */ /* 0x000fe200078e3cff */
[----:B---3--:R-:W-:Y:S02]  /*1ca0*/  IMAD.SHL.U32 R15, R3, 0x10, RZ ;  /* 0x00000010030f7824 */ /* 0x008fe400078e00ff */
[----:B0-----:R-:W-:Y:S02]  /*1cb0*/  IMAD.MOV.U32 R13, RZ, RZ, R2 ;  /* 0x000000ffff0d7224 */ /* 0x001fe400078e0002 */
[----:B------:R-:W-:Y:S02]  /*1cc0*/  IMAD.SHL.U32 R16, R10, 0x2, RZ ;  /* 0x000000020a107824 */ /* 0x000fe400078e00ff */
[----:B----4-:R-:W-:-:S03]  /*1cd0*/  IMAD.MOV.U32 R12, RZ, RZ, R5 ;  /* 0x000000ffff0c7224 */ /* 0x010fc600078e0005 */
[----:B------:R-:W-:Y:S01]  /*1ce0*/  LOP3.LUT R16, R10, R16, R15, 0x96, !PT ;  /* 0x000000100a107212 */ /* 0x000fe200078e960f */
[----:B------:R-:W-:Y:S01]  /*1cf0*/  IMAD.MOV.U32 R15, RZ, RZ, R4 ;  /* 0x000000ffff0f7224 */ /* 0x000fe200078e0004 */
[----:B------:R-:W-:Y:S02]  /*1d00*/  STG.E.64 desc[UR4][R8.64+0x8], R12 ;  /* 0x0000080c08007986 */ /* 0x000fe4000c101b04 */
[----:B------:R-:W-:Y:S01]  /*1d10*/  LOP3.LUT R17, R16, R3, RZ, 0x3c, !PT ;  /* 0x0000000310117212 */ /* 0x000fe200078e3cff */
[----:B------:R-:W-:Y:S01]  /*1d20*/  IMAD.MOV.U32 R16, RZ, RZ, R3 ;  /* 0x000000ffff107224 */ /* 0x000fe200078e0003 */
[----:B------:R-:W-:Y:S03]  /*1d30*/  STG.E.64 desc[UR4][R8.64], R14 ;  /* 0x0000000e08007986 */ /* 0x000fe6000c101b04 */
[----:B------:R-:W-:Y:S01]  /*1d40*/  IMAD.IADD R10, R17, 0x1, R14 ;  /* 0x00000001110a7824 */ /* 0x000fe200078e020e */
[----:B------:R-:W-:Y:S04]  /*1d50*/  STG.E.64 desc[UR4][R8.64+0x10], R16 ;  /* 0x0000101008007986 */ /* 0x000fe8000c101b04 */
[----:B-1----:R-:W-:-:S05]  /*1d60*/  I2FP.F32.U32 R11, R10 ;  /* 0x0000000a000b7245 */ /* 0x002fca0000201000 */
[----:B------:R-:W-:-:S04]  /*1d70*/  FFMA R11, R11, R0, 1.1641532182693481445e-10 ;  /* 0x2f0000000b0b7423 */ /* 0x000fc80000000000 */
[----:B------:R-:W-:-:S06]  /*1d80*/  FMUL R11, R11, 99 ;  /* 0x42c600000b0b7820 */ /* 0x000fcc0000400000 */
[----:B------:R-:W0:Y:S02]  /*1d90*/  F2I.U32.TRUNC.NTZ R11, R11 ;  /* 0x0000000b000b7305 */ /* 0x000e24000020f000 */
[----:B0-----:R-:W-:Y:S01]  /*1da0*/  STG.E desc[UR4][R6.64+0x24], R11 ;  /* 0x0000240b06007986 */ /* 0x001fe2000c101904 */
[----:B------:R-:W-:Y:S05]  /*1db0*/  EXIT ;  /* 0x000000000000794d */ /* 0x000fea0003800000 */
.L_x_8:
[----:B------:R-:W-:-:S00]  /*1dc0*/  BRA `(.L_x_8) ;  /* 0xfffffffc00fc7947 */ /* 0x000fc0000383ffff */
[----:B------:R-:W-:-:S00]  /*1dd0*/  NOP ;  /* 0x0000000000007918 */ /* 0x000fc00000000000 */
        /* <DEDUP_REMOVED lines=10> */
.L_x_9:


//--------------------- .nv.global.init           --------------------------
	.section	.nv.global.init,"aw",@progbits
	.align	4
.nv.global.init:
	.type		mrg32k3aM1SubSeq,@object
	.size		mrg32k3aM1SubSeq,(mrg32k3aM2SubSeq - mrg32k3aM1SubSeq)
mrg32k3aM1SubSeq:
        /*0000*/ 	.byte	0x0b, 0xcc, 0xee, 0x04, 0x73, 0x29, 0x8b, 0x6f, 0xf6, 0x53, 0x03, 0xf6, 0x23, 0xf6, 0xea, 0xda
        /* <DEDUP_REMOVED lines=125> */
	.type		mrg32k3aM2SubSeq,@object
	.size		mrg32k3aM2SubSeq,(mrg32k3aM1 - mrg32k3aM2SubSeq)
mrg32k3aM2SubSeq:
        /* <DEDUP_REMOVED lines=126> */
	.type		mrg32k3aM1,@object
	.size		mrg32k3aM1,(mrg32k3aM1Seq - mrg32k3aM1)
mrg32k3aM1:
        /* <DEDUP_REMOVED lines=144> */
	.type		mrg32k3aM1Seq,@object
	.size		mrg32k3aM1Seq,(mrg32k3aM2 - mrg32k3aM1Seq)
mrg32k3aM1Seq:
        /* <DEDUP_REMOVED lines=144> */
	.type		mrg32k3aM2,@object
	.size		mrg32k3aM2,(mrg32k3aM2Seq - mrg32k3aM2)
mrg32k3aM2:
        /* <DEDUP_REMOVED lines=144> */
	.type		mrg32k3aM2Seq,@object
	.size		mrg32k3aM2Seq,(precalc_xorwow_matrix - mrg32k3aM2Seq)
mrg32k3aM2Seq:
        /* <DEDUP_REMOVED lines=144> */
	.type		precalc_xorwow_matrix,@object
	.size		precalc_xorwow_matrix,(precalc_xorwow_offset_matrix - precalc_xorwow_matrix)
precalc_xorwow_matrix:
        /* <DEDUP_REMOVED lines=6400> */
	.type		precalc_xorwow_offset_matrix,@object
	.size		precalc_xorwow_offset_matrix,(.L_1 - precalc_xorwow_offset_matrix)
precalc_xorwow_offset_matrix:
        /* <DEDUP_REMOVED lines=6400> */
.L_1:


//--------------------- .nv.shared.reserved.0     --------------------------
	.section	.nv.shared.reserved.0,"aw",@nobits
	.weak		__nv_reservedSMEM_offset_0_alias
	.size		__nv_reservedSMEM_offset_0_alias, 0, 64
	.other		__nv_reservedSMEM_offset_0_alias,@"STO_CUDA_RESERVED_SHARED STV_DEFAULT"
__nv_reservedSMEM_offset_0_alias:
	.zero		0
	.zero		64


//--------------------- .nv.constant0._Z6kernelPjP17curandStateXORWOWm --------------------------
	.section	.nv.constant0._Z6kernelPjP17curandStateXORWOWm,"a",@progbits
	.sectionflags	@""
	.align	4
.nv.constant0._Z6kernelPjP17curandStateXORWOWm:
	.zero		920


//--------------------- SYMBOLS --------------------------

	.type		.nv.reservedSmem.offset0,@object
	.size		.nv.reservedSmem.offset0,0x4
